// Copyright (c) 2024, Jay Shah, Ganesh Bikshandi, Ying Zhang, Vijay Thakkar, Pradeep Ramani, Tri Dao.
// Splitting the different template instantiations to different files to speed up compilation.
// This file is auto-generated. See "generate_kernels.py"

#include "flash_fwd_hdim192_128_e4m3_split_sm90.cu"

// ===== COMPILED SASS (sm_100a) =====

	.target	sm_100a

	.elftype	@"ET_EXEC"


//--------------------- .note.nv.tkinfo           --------------------------
	.section	.note.nv.tkinfo,"",@"SHT_NOTE"
	.sectionflags	@"SHF_NOTE_NV_TKINFO"
	.tkinfo
        /*0018*/ 	.word	0x00000002
        /*0030*/ 	.string	""
        /*0030*/ 	.string	"ptxas"
        /*0030*/ 	.string	"Cuda compilation tools, release 13.0, V13.0.88"
        /*0030*/ 	.string	"Build cuda_13.0.r13.0/compiler.36424714_0"
        /*0030*/ 	.string	"-arch sm_100a -m 64 "



//--------------------- .note.nv.cuinfo           --------------------------
	.section	.note.nv.cuinfo,"",@"SHT_NOTE"
	.sectionflags	@"SHF_NOTE_NV_CUINFO"
        /*0018*/ 	.short	0x0002
        /*001a*/ 	.short	0x0064
        /*001c*/ 	.short	0x0082
	.zero		2


//--------------------- .nv.info                  --------------------------
	.section	.nv.info,"",@"SHT_CUDA_INFO"
	.align	4


	//----- nvinfo : EIATTR_REGCOUNT
	.align		4
        /*0000*/ 	.byte	0x04, 0x2f
        /*0002*/ 	.short	(.L_12 - .L_11)
	.align		4
.L_11:
        /*0004*/ 	.word	index@(_ZN7cutlass13device_kernelIN5flash11enable_sm90INS1_16FlashAttnFwdSm90INS1_25CollectiveMainloopFwdSm90ILi2EN4cute5tupleIJNS5_1CILi1EEES8_S8_EEENS6_IJNS7_ILi128EEENS7_ILi160EEENS7_ILi192EEEEEELi128ENS_12float_e4m3_tEfNS_4arch4Sm90ELb1ELb0ELb0ELb1ELb0ELb1ELb0ELb1ELb1ELb1ELb1ELb0EEENS1_21CollectiveEpilogueFwdINS6_IJSA_SA_SB_EEES9_NS_10bfloat16_tESG_Li256ELb1ELb1ELb1ELb1EEENS1_36VarlenDynamicPersistentTileSchedulerILi128ELi160ELi256ELi128ELb1ELb1ELb1ELb1ELb1ELb1EEEEEEEEEvNT_6ParamsE)
        /*0008*/ 	.word	0x00000004


	//----- nvinfo : EIATTR_FRAME_SIZE
	.align		4
.L_12:
        /*000c*/ 	.byte	0x04, 0x11
        /*000e*/ 	.short	(.L_14 - .L_13)
	.align		4
.L_13:
        /*0010*/ 	.word	index@(_ZN7cutlass13device_kernelIN5flash11enable_sm90INS1_16FlashAttnFwdSm90INS1_25CollectiveMainloopFwdSm90ILi2EN4cute5tupleIJNS5_1CILi1EEES8_S8_EEENS6_IJNS7_ILi128EEENS7_ILi160EEENS7_ILi192EEEEEELi128ENS_12float_e4m3_tEfNS_4arch4Sm90ELb1ELb0ELb0ELb1ELb0ELb1ELb0ELb1ELb1ELb1ELb1ELb0EEENS1_21CollectiveEpilogueFwdINS6_IJSA_SA_SB_EEES9_NS_10bfloat16_tESG_Li256ELb1ELb1ELb1ELb1EEENS1_36VarlenDynamicPersistentTileSchedulerILi128ELi160ELi256ELi128ELb1ELb1ELb1ELb1ELb1ELb1EEEEEEEEEvNT_6ParamsE)
        /*0014*/ 	.word	0x00000000


	//----- nvinfo : EIATTR_REGCOUNT
	.align		4
.L_14:
        /*0018*/ 	.byte	0x04, 0x2f
        /*001a*/ 	.short	(.L_16 - .L_15)
	.align		4
.L_15:
        /*001c*/ 	.word	index@(_ZN7cutlass13device_kernelIN5flash11enable_sm90INS1_16FlashAttnFwdSm90INS1_25CollectiveMainloopFwdSm90ILi2EN4cute5tupleIJNS5_1CILi1EEES8_S8_EEENS6_IJNS7_ILi128EEENS7_ILi160EEENS7_ILi192EEEEEELi128ENS_12float_e4m3_tEfNS_4arch4Sm90ELb1ELb0ELb0ELb1ELb0ELb0ELb0ELb1ELb1ELb1ELb1ELb0EEENS1_21CollectiveEpilogueFwdINS6_IJSA_SA_SB_EEES9_NS_10bfloat16_tESG_Li256ELb1ELb1ELb1ELb1EEENS1_36VarlenDynamicPersistentTileSchedulerILi128ELi160ELi256ELi128ELb1ELb1ELb1ELb1ELb1ELb1EEEEEEEEEvNT_6ParamsE)
        /*0020*/ 	.word	0x00000004


	//----- nvinfo : EIATTR_FRAME_SIZE
	.align		4
.L_16:
        /*0024*/ 	.byte	0x04, 0x11
        /*0026*/ 	.short	(.L_18 - .L_17)
	.align		4
.L_17:
        /*0028*/ 	.word	index@(_ZN7cutlass13device_kernelIN5flash11enable_sm90INS1_16FlashAttnFwdSm90INS1_25CollectiveMainloopFwdSm90ILi2EN4cute5tupleIJNS5_1CILi1EEES8_S8_EEENS6_IJNS7_ILi128EEENS7_ILi160EEENS7_ILi192EEEEEELi128ENS_12float_e4m3_tEfNS_4arch4Sm90ELb1ELb0ELb0ELb1ELb0ELb0ELb0ELb1ELb1ELb1ELb1ELb0EEENS1_21CollectiveEpilogueFwdINS6_IJSA_SA_SB_EEES9_NS_10bfloat16_tESG_Li256ELb1ELb1ELb1ELb1EEENS1_36VarlenDynamicPersistentTileSchedulerILi128ELi160ELi256ELi128ELb1ELb1ELb1ELb1ELb1ELb1EEEEEEEEEvNT_6ParamsE)
        /*002c*/ 	.word	0x00000000


	//----- nvinfo : EIATTR_REGCOUNT
	.align		4
.L_18:
        /*0030*/ 	.byte	0x04, 0x2f
        /*0032*/ 	.short	(.L_20 - .L_19)
	.align		4
.L_19:
        /*0034*/ 	.word	index@(_ZN7cutlass13device_kernelIN5flash11enable_sm90INS1_16FlashAttnFwdSm90INS1_25CollectiveMainloopFwdSm90ILi2EN4cute5tupleIJNS5_1CILi1EEES8_S8_EEENS6_IJNS7_ILi128EEENS7_ILi160EEENS7_ILi192EEEEEELi128ENS_12float_e4m3_tEfNS_4arch4Sm90ELb1ELb0ELb0ELb0ELb0ELb0ELb0ELb1ELb1ELb1ELb1ELb0EEENS1_21CollectiveEpilogueFwdINS6_IJSA_SA_SB_EEES9_NS_10bfloat16_tESG_Li256ELb0ELb1ELb1ELb1EEENS1_19SingleTileSchedulerILb0ELb1ELb1ELi128EEEEEEEEEvNT_6ParamsE)
        /*0038*/ 	.word	0x00000004


	//----- nvinfo : EIATTR_FRAME_SIZE
	.align		4
.L_20:
        /*003c*/ 	.byte	0x04, 0x11
        /*003e*/ 	.short	(.L_22 - .L_21)
	.align		4
.L_21:
        /*0040*/ 	.word	index@(_ZN7cutlass13device_kernelIN5flash11enable_sm90INS1_16FlashAttnFwdSm90INS1_25CollectiveMainloopFwdSm90ILi2EN4cute5tupleIJNS5_1CILi1EEES8_S8_EEENS6_IJNS7_ILi128EEENS7_ILi160EEENS7_ILi192EEEEEELi128ENS_12float_e4m3_tEfNS_4arch4Sm90ELb1ELb0ELb0ELb0ELb0ELb0ELb0ELb1ELb1ELb1ELb1ELb0EEENS1_21CollectiveEpilogueFwdINS6_IJSA_SA_SB_EEES9_NS_10bfloat16_tESG_Li256ELb0ELb1ELb1ELb1EEENS1_19SingleTileSchedulerILb0ELb1ELb1ELi128EEEEEEEEEvNT_6ParamsE)
        /*0044*/ 	.word	0x00000000


	//----- nvinfo : EIATTR_REGCOUNT
	.align		4
.L_22:
        /*0048*/ 	.byte	0x04, 0x2f
        /*004a*/ 	.short	(.L_24 - .L_23)
	.align		4
.L_23:
        /*004c*/ 	.word	index@(_ZN7cutlass13device_kernelIN5flash11enable_sm90INS1_16FlashAttnFwdSm90INS1_25CollectiveMainloopFwdSm90ILi2EN4cute5tupleIJNS5_1CILi1EEES8_S8_EEENS6_IJNS7_ILi128EEENS7_ILi160EEENS7_ILi192EEEEEELi128ENS_12float_e4m3_tEfNS_4arch4Sm90ELb0ELb1ELb0ELb1ELb0ELb1ELb0ELb1ELb1ELb1ELb1ELb0EEENS1_21CollectiveEpilogueFwdINS6_IJSA_SA_SB_EEES9_NS_10bfloat16_tESG_Li256ELb1ELb1ELb1ELb1EEENS1_36VarlenDynamicPersistentTileSchedulerILi128ELi160ELi256ELi128ELb1ELb1ELb1ELb1ELb0ELb1EEEEEEEEEvNT_6ParamsE)
        /*0050*/ 	.word	0x00000004


	//----- nvinfo : EIATTR_FRAME_SIZE
	.align		4
.L_24:
        /*0054*/ 	.byte	0x04, 0x11
        /*0056*/ 	.short	(.L_26 - .L_25)
	.align		4
.L_25:
        /*0058*/ 	.word	index@(_ZN7cutlass13device_kernelIN5flash11enable_sm90INS1_16FlashAttnFwdSm90INS1_25CollectiveMainloopFwdSm90ILi2EN4cute5tupleIJNS5_1CILi1EEES8_S8_EEENS6_IJNS7_ILi128EEENS7_ILi160EEENS7_ILi192EEEEEELi128ENS_12float_e4m3_tEfNS_4arch4Sm90ELb0ELb1ELb0ELb1ELb0ELb1ELb0ELb1ELb1ELb1ELb1ELb0EEENS1_21CollectiveEpilogueFwdINS6_IJSA_SA_SB_EEES9_NS_10bfloat16_tESG_Li256ELb1ELb1ELb1ELb1EEENS1_36VarlenDynamicPersistentTileSchedulerILi128ELi160ELi256ELi128ELb1ELb1ELb1ELb1ELb0ELb1EEEEEEEEEvNT_6ParamsE)
        /*005c*/ 	.word	0x00000000


	//----- nvinfo : EIATTR_REGCOUNT
	.align		4
.L_26:
        /*0060*/ 	.byte	0x04, 0x2f
        /*0062*/ 	.short	(.L_28 - .L_27)
	.align		4
.L_27:
        /*0064*/ 	.word	index@(_ZN7cutlass13device_kernelIN5flash11enable_sm90INS1_16FlashAttnFwdSm90INS1_25CollectiveMainloopFwdSm90ILi2EN4cute5tupleIJNS5_1CILi1EEES8_S8_EEENS6_IJNS7_ILi128EEENS7_ILi160EEENS7_ILi192EEEEEELi128ENS_12float_e4m3_tEfNS_4arch4Sm90ELb0ELb1ELb0ELb1ELb0ELb0ELb0ELb1ELb1ELb1ELb1ELb0EEENS1_21CollectiveEpilogueFwdINS6_IJSA_SA_SB_EEES9_NS_10bfloat16_tESG_Li256ELb1ELb1ELb1ELb1EEENS1_36VarlenDynamicPersistentTileSchedulerILi128ELi160ELi256ELi128ELb1ELb1ELb1ELb1ELb0ELb1EEEEEEEEEvNT_6ParamsE)
        /*0068*/ 	.word	0x00000004


	//----- nvinfo : EIATTR_FRAME_SIZE
	.align		4
.L_28:
        /*006c*/ 	.byte	0x04, 0x11
        /*006e*/ 	.short	(.L_30 - .L_29)
	.align		4
.L_29:
        /*0070*/ 	.word	index@(_ZN7cutlass13device_kernelIN5flash11enable_sm90INS1_16FlashAttnFwdSm90INS1_25CollectiveMainloopFwdSm90ILi2EN4cute5tupleIJNS5_1CILi1EEES8_S8_EEENS6_IJNS7_ILi128EEENS7_ILi160EEENS7_ILi192EEEEEELi128ENS_12float_e4m3_tEfNS_4arch4Sm90ELb0ELb1ELb0ELb1ELb0ELb0ELb0ELb1ELb1ELb1ELb1ELb0EEENS1_21CollectiveEpilogueFwdINS6_IJSA_SA_SB_EEES9_NS_10bfloat16_tESG_Li256ELb1ELb1ELb1ELb1EEENS1_36VarlenDynamicPersistentTileSchedulerILi128ELi160ELi256ELi128ELb1ELb1ELb1ELb1ELb0ELb1EEEEEEEEEvNT_6ParamsE)
        /*0074*/ 	.word	0x00000000


	//----- nvinfo : EIATTR_REGCOUNT
	.align		4
.L_30:
        /*0078*/ 	.byte	0x04, 0x2f
        /*007a*/ 	.short	(.L_32 - .L_31)
	.align		4
.L_31:
        /*007c*/ 	.word	index@(_ZN7cutlass13device_kernelIN5flash11enable_sm90INS1_16FlashAttnFwdSm90INS1_25CollectiveMainloopFwdSm90ILi2EN4cute5tupleIJNS5_1CILi1EEES8_S8_EEENS6_IJNS7_ILi128EEENS7_ILi160EEENS7_ILi192EEEEEELi128ENS_12float_e4m3_tEfNS_4arch4Sm90ELb0ELb1ELb0ELb0ELb0ELb0ELb0ELb1ELb1ELb1ELb1ELb0EEENS1_21CollectiveEpilogueFwdINS6_IJSA_SA_SB_EEES9_NS_10bfloat16_tESG_Li256ELb0ELb1ELb1ELb1EEENS1_19SingleTileSchedulerILb0ELb1ELb1ELi128EEEEEEEEEvNT_6ParamsE)
        /*0080*/ 	.word	0x00000004


	//----- nvinfo : EIATTR_FRAME_SIZE
	.align		4
.L_32:
        /*0084*/ 	.byte	0x04, 0x11
        /*0086*/ 	.short	(.L_34 - .L_33)
	.align		4
.L_33:
        /*0088*/ 	.word	index@(_ZN7cutlass13device_kernelIN5flash11enable_sm90INS1_16FlashAttnFwdSm90INS1_25CollectiveMainloopFwdSm90ILi2EN4cute5tupleIJNS5_1CILi1EEES8_S8_EEENS6_IJNS7_ILi128EEENS7_ILi160EEENS7_ILi192EEEEEELi128ENS_12float_e4m3_tEfNS_4arch4Sm90ELb0ELb1ELb0ELb0ELb0ELb0ELb0ELb1ELb1ELb1ELb1ELb0EEENS1_21CollectiveEpilogueFwdINS6_IJSA_SA_SB_EEES9_NS_10bfloat16_tESG_Li256ELb0ELb1ELb1ELb1EEENS1_19SingleTileSchedulerILb0ELb1ELb1ELi128EEEEEEEEEvNT_6ParamsE)
        /*008c*/ 	.word	0x00000000


	//----- nvinfo : EIATTR_REGCOUNT
	.align		4
.L_34:
        /*0090*/ 	.byte	0x04, 0x2f
        /*0092*/ 	.short	(.L_36 - .L_35)
	.align		4
.L_35:
        /*0094*/ 	.word	index@(_ZN7cutlass13device_kernelIN5flash11enable_sm90INS1_16FlashAttnFwdSm90INS1_25CollectiveMainloopFwdSm90ILi2EN4cute5tupleIJNS5_1CILi1EEES8_S8_EEENS6_IJNS7_ILi128EEENS7_ILi160EEENS7_ILi192EEEEEELi128ENS_12float_e4m3_tEfNS_4arch4Sm90ELb0ELb0ELb0ELb1ELb0ELb1ELb0ELb1ELb1ELb1ELb1ELb0EEENS1_21CollectiveEpilogueFwdINS6_IJSA_SA_SB_EEES9_NS_10bfloat16_tESG_Li256ELb1ELb1ELb1ELb1EEENS1_36VarlenDynamicPersistentTileSchedulerILi128ELi160ELi256ELi128ELb1ELb1ELb1ELb0ELb1ELb1EEEEEEEEEvNT_6ParamsE)
        /*0098*/ 	.word	0x00000004


	//----- nvinfo : EIATTR_FRAME_SIZE
	.align		4
.L_36:
        /*009c*/ 	.byte	0x04, 0x11
        /*009e*/ 	.short	(.L_38 - .L_37)
	.align		4
.L_37:
        /*00a0*/ 	.word	index@(_ZN7cutlass13device_kernelIN5flash11enable_sm90INS1_16FlashAttnFwdSm90INS1_25CollectiveMainloopFwdSm90ILi2EN4cute5tupleIJNS5_1CILi1EEES8_S8_EEENS6_IJNS7_ILi128EEENS7_ILi160EEENS7_ILi192EEEEEELi128ENS_12float_e4m3_tEfNS_4arch4Sm90ELb0ELb0ELb0ELb1ELb0ELb1ELb0ELb1ELb1ELb1ELb1ELb0EEENS1_21CollectiveEpilogueFwdINS6_IJSA_SA_SB_EEES9_NS_10bfloat16_tESG_Li256ELb1ELb1ELb1ELb1EEENS1_36VarlenDynamicPersistentTileSchedulerILi128ELi160ELi256ELi128ELb1ELb1ELb1ELb0ELb1ELb1EEEEEEEEEvNT_6ParamsE)
        /*00a4*/ 	.word	0x00000000


	//----- nvinfo : EIATTR_REGCOUNT
	.align		4
.L_38:
        /*00a8*/ 	.byte	0x04, 0x2f
        /*00aa*/ 	.short	(.L_40 - .L_39)
	.align		4
.L_39:
        /*00ac*/ 	.word	index@(_ZN7cutlass13device_kernelIN5flash11enable_sm90INS1_16FlashAttnFwdSm90INS1_25CollectiveMainloopFwdSm90ILi2EN4cute5tupleIJNS5_1CILi1EEES8_S8_EEENS6_IJNS7_ILi128EEENS7_ILi160EEENS7_ILi192EEEEEELi128ENS_12float_e4m3_tEfNS_4arch4Sm90ELb0ELb0ELb0ELb1ELb0ELb0ELb0ELb1ELb1ELb1ELb1ELb0EEENS1_21CollectiveEpilogueFwdINS6_IJSA_SA_SB_EEES9_NS_10bfloat16_tESG_Li256ELb1ELb1ELb1ELb1EEENS1_36VarlenDynamicPersistentTileSchedulerILi128ELi160ELi256ELi128ELb1ELb1ELb1ELb0ELb1ELb1EEEEEEEEEvNT_6ParamsE)
        /*00b0*/ 	.word	0x00000004


	//----- nvinfo : EIATTR_FRAME_SIZE
	.align		4
.L_40:
        /*00b4*/ 	.byte	0x04, 0x11
        /*00b6*/ 	.short	(.L_42 - .L_41)
	.align		4
.L_41:
        /*00b8*/ 	.word	index@(_ZN7cutlass13device_kernelIN5flash11enable_sm90INS1_16FlashAttnFwdSm90INS1_25CollectiveMainloopFwdSm90ILi2EN4cute5tupleIJNS5_1CILi1EEES8_S8_EEENS6_IJNS7_ILi128EEENS7_ILi160EEENS7_ILi192EEEEEELi128ENS_12float_e4m3_tEfNS_4arch4Sm90ELb0ELb0ELb0ELb1ELb0ELb0ELb0ELb1ELb1ELb1ELb1ELb0EEENS1_21CollectiveEpilogueFwdINS6_IJSA_SA_SB_EEES9_NS_10bfloat16_tESG_Li256ELb1ELb1ELb1ELb1EEENS1_36VarlenDynamicPersistentTileSchedulerILi128ELi160ELi256ELi128ELb1ELb1ELb1ELb0ELb1ELb1EEEEEEEEEvNT_6ParamsE)
        /*00bc*/ 	.word	0x00000000


	//----- nvinfo : EIATTR_REGCOUNT
	.align		4
.L_42:
        /*00c0*/ 	.byte	0x04, 0x2f
        /*00c2*/ 	.short	(.L_44 - .L_43)
	.align		4
.L_43:
        /*00c4*/ 	.word	index@(_ZN7cutlass13device_kernelIN5flash11enable_sm90INS1_16FlashAttnFwdSm90INS1_25CollectiveMainloopFwdSm90ILi2EN4cute5tupleIJNS5_1CILi1EEES8_S8_EEENS6_IJNS7_ILi128EEENS7_ILi160EEENS7_ILi192EEEEEELi128ENS_12float_e4m3_tEfNS_4arch4Sm90ELb0ELb0ELb0ELb0ELb0ELb0ELb0ELb1ELb1ELb1ELb1ELb0EEENS1_21CollectiveEpilogueFwdINS6_IJSA_SA_SB_EEES9_NS_10bfloat16_tESG_Li256ELb0ELb1ELb1ELb1EEENS1_19SingleTileSchedulerILb0ELb1ELb1ELi128EEEEEEEEEvNT_6ParamsE)
        /*00c8*/ 	.word	0x00000004


	//----- nvinfo : EIATTR_FRAME_SIZE
	.align		4
.L_44:
        /*00cc*/ 	.byte	0x04, 0x11
        /*00ce*/ 	.short	(.L_46 - .L_45)
	.align		4
.L_45:
        /*00d0*/ 	.word	index@(_ZN7cutlass13device_kernelIN5flash11enable_sm90INS1_16FlashAttnFwdSm90INS1_25CollectiveMainloopFwdSm90ILi2EN4cute5tupleIJNS5_1CILi1EEES8_S8_EEENS6_IJNS7_ILi128EEENS7_ILi160EEENS7_ILi192EEEEEELi128ENS_12float_e4m3_tEfNS_4arch4Sm90ELb0ELb0ELb0ELb0ELb0ELb0ELb0ELb1ELb1ELb1ELb1ELb0EEENS1_21CollectiveEpilogueFwdINS6_IJSA_SA_SB_EEES9_NS_10bfloat16_tESG_Li256ELb0ELb1ELb1ELb1EEENS1_19SingleTileSchedulerILb0ELb1ELb1ELi128EEEEEEEEEvNT_6ParamsE)
        /*00d4*/ 	.word	0x00000000


	//----- nvinfo : EIATTR_MIN_STACK_SIZE
	.align		4
.L_46:
        /*00d8*/ 	.byte	0x04, 0x12
        /*00da*/ 	.short	(.L_48 - .L_47)
	.align		4
.L_47:
        /*00dc*/ 	.word	index@(_ZN7cutlass13device_kernelIN5flash11enable_sm90INS1_16FlashAttnFwdSm90INS1_25CollectiveMainloopFwdSm90ILi2EN4cute5tupleIJNS5_1CILi1EEES8_S8_EEENS6_IJNS7_ILi128EEENS7_ILi160EEENS7_ILi192EEEEEELi128ENS_12float_e4m3_tEfNS_4arch4Sm90ELb0ELb0ELb0ELb0ELb0ELb0ELb0ELb1ELb1ELb1ELb1ELb0EEENS1_21CollectiveEpilogueFwdINS6_IJSA_SA_SB_EEES9_NS_10bfloat16_tESG_Li256ELb0ELb1ELb1ELb1EEENS1_19SingleTileSchedulerILb0ELb1ELb1ELi128EEEEEEEEEvNT_6ParamsE)
        /*00e0*/ 	.word	0x00000000


	//----- nvinfo : EIATTR_MIN_STACK_SIZE
	.align		4
.L_48:
        /*00e4*/ 	.byte	0x04, 0x12
        /*00e6*/ 	.short	(.L_50 - .L_49)
	.align		4
.L_49:
        /*00e8*/ 	.word	index@(_ZN7cutlass13device_kernelIN5flash11enable_sm90INS1_16FlashAttnFwdSm90INS1_25CollectiveMainloopFwdSm90ILi2EN4cute5tupleIJNS5_1CILi1EEES8_S8_EEENS6_IJNS7_ILi128EEENS7_ILi160EEENS7_ILi192EEEEEELi128ENS_12float_e4m3_tEfNS_4arch4Sm90ELb0ELb0ELb0ELb1ELb0ELb0ELb0ELb1ELb1ELb1ELb1ELb0EEENS1_21CollectiveEpilogueFwdINS6_IJSA_SA_SB_EEES9_NS_10bfloat16_tESG_Li256ELb1ELb1ELb1ELb1EEENS1_36VarlenDynamicPersistentTileSchedulerILi128ELi160ELi256ELi128ELb1ELb1ELb1ELb0ELb1ELb1EEEEEEEEEvNT_6ParamsE)
        /*00ec*/ 	.word	0x00000000


	//----- nvinfo : EIATTR_MIN_STACK_SIZE
	.align		4
.L_50:
        /*00f0*/ 	.byte	0x04, 0x12
        /*00f2*/ 	.short	(.L_52 - .L_51)
	.align		4
.L_51:
        /*00f4*/ 	.word	index@(_ZN7cutlass13device_kernelIN5flash11enable_sm90INS1_16FlashAttnFwdSm90INS1_25CollectiveMainloopFwdSm90ILi2EN4cute5tupleIJNS5_1CILi1EEES8_S8_EEENS6_IJNS7_ILi128EEENS7_ILi160EEENS7_ILi192EEEEEELi128ENS_12float_e4m3_tEfNS_4arch4Sm90ELb0ELb0ELb0ELb1ELb0ELb1ELb0ELb1ELb1ELb1ELb1ELb0EEENS1_21CollectiveEpilogueFwdINS6_IJSA_SA_SB_EEES9_NS_10bfloat16_tESG_Li256ELb1ELb1ELb1ELb1EEENS1_36VarlenDynamicPersistentTileSchedulerILi128ELi160ELi256ELi128ELb1ELb1ELb1ELb0ELb1ELb1EEEEEEEEEvNT_6ParamsE)
        /*00f8*/ 	.word	0x00000000


	//----- nvinfo : EIATTR_MIN_STACK_SIZE
	.align		4
.L_52:
        /*00fc*/ 	.byte	0x04, 0x12
        /*00fe*/ 	.short	(.L_54 - .L_53)
	.align		4
.L_53:
        /*0100*/ 	.word	index@(_ZN7cutlass13device_kernelIN5flash11enable_sm90INS1_16FlashAttnFwdSm90INS1_25CollectiveMainloopFwdSm90ILi2EN4cute5tupleIJNS5_1CILi1EEES8_S8_EEENS6_IJNS7_ILi128EEENS7_ILi160EEENS7_ILi192EEEEEELi128ENS_12float_e4m3_tEfNS_4arch4Sm90ELb0ELb1ELb0ELb0ELb0ELb0ELb0ELb1ELb1ELb1ELb1ELb0EEENS1_21CollectiveEpilogueFwdINS6_IJSA_SA_SB_EEES9_NS_10bfloat16_tESG_Li256ELb0ELb1ELb1ELb1EEENS1_19SingleTileSchedulerILb0ELb1ELb1ELi128EEEEEEEEEvNT_6ParamsE)
        /*0104*/ 	.word	0x00000000


	//----- nvinfo : EIATTR_MIN_STACK_SIZE
	.align		4
.L_54:
        /*0108*/ 	.byte	0x04, 0x12
        /*010a*/ 	.short	(.L_56 - .L_55)
	.align		4
.L_55:
        /*010c*/ 	.word	index@(_ZN7cutlass13device_kernelIN5flash11enable_sm90INS1_16FlashAttnFwdSm90INS1_25CollectiveMainloopFwdSm90ILi2EN4cute5tupleIJNS5_1CILi1EEES8_S8_EEENS6_IJNS7_ILi128EEENS7_ILi160EEENS7_ILi192EEEEEELi128ENS_12float_e4m3_tEfNS_4arch4Sm90ELb0ELb1ELb0ELb1ELb0ELb0ELb0ELb1ELb1ELb1ELb1ELb0EEENS1_21CollectiveEpilogueFwdINS6_IJSA_SA_SB_EEES9_NS_10bfloat16_tESG_Li256ELb1ELb1ELb1ELb1EEENS1_36VarlenDynamicPersistentTileSchedulerILi128ELi160ELi256ELi128ELb1ELb1ELb1ELb1ELb0ELb1EEEEEEEEEvNT_6ParamsE)
        /*0110*/ 	.word	0x00000000


	//----- nvinfo : EIATTR_MIN_STACK_SIZE
	.align		4
.L_56:
        /*0114*/ 	.byte	0x04, 0x12
        /*0116*/ 	.short	(.L_58 - .L_57)
	.align		4
.L_57:
        /*0118*/ 	.word	index@(_ZN7cutlass13device_kernelIN5flash11enable_sm90INS1_16FlashAttnFwdSm90INS1_25CollectiveMainloopFwdSm90ILi2EN4cute5tupleIJNS5_1CILi1EEES8_S8_EEENS6_IJNS7_ILi128EEENS7_ILi160EEENS7_ILi192EEEEEELi128ENS_12float_e4m3_tEfNS_4arch4Sm90ELb0ELb1ELb0ELb1ELb0ELb1ELb0ELb1ELb1ELb1ELb1ELb0EEENS1_21CollectiveEpilogueFwdINS6_IJSA_SA_SB_EEES9_NS_10bfloat16_tESG_Li256ELb1ELb1ELb1ELb1EEENS1_36VarlenDynamicPersistentTileSchedulerILi128ELi160ELi256ELi128ELb1ELb1ELb1ELb1ELb0ELb1EEEEEEEEEvNT_6ParamsE)
        /*011c*/ 	.word	0x00000000


	//----- nvinfo : EIATTR_MIN_STACK_SIZE
	.align		4
.L_58:
        /*0120*/ 	.byte	0x04, 0x12
        /*0122*/ 	.short	(.L_60 - .L_59)
	.align		4
.L_59:
        /*0124*/ 	.word	index@(_ZN7cutlass13device_kernelIN5flash11enable_sm90INS1_16FlashAttnFwdSm90INS1_25CollectiveMainloopFwdSm90ILi2EN4cute5tupleIJNS5_1CILi1EEES8_S8_EEENS6_IJNS7_ILi128EEENS7_ILi160EEENS7_ILi192EEEEEELi128ENS_12float_e4m3_tEfNS_4arch4Sm90ELb1ELb0ELb0ELb0ELb0ELb0ELb0ELb1ELb1ELb1ELb1ELb0EEENS1_21CollectiveEpilogueFwdINS6_IJSA_SA_SB_EEES9_NS_10bfloat16_tESG_Li256ELb0ELb1ELb1ELb1EEENS1_19SingleTileSchedulerILb0ELb1ELb1ELi128EEEEEEEEEvNT_6ParamsE)
        /*0128*/ 	.word	0x00000000


	//----- nvinfo : EIATTR_MIN_STACK_SIZE
	.align		4
.L_60:
        /*012c*/ 	.byte	0x04, 0x12
        /*012e*/ 	.short	(.L_62 - .L_61)
	.align		4
.L_61:
        /*0130*/ 	.word	index@(_ZN7cutlass13device_kernelIN5flash11enable_sm90INS1_16FlashAttnFwdSm90INS1_25CollectiveMainloopFwdSm90ILi2EN4cute5tupleIJNS5_1CILi1EEES8_S8_EEENS6_IJNS7_ILi128EEENS7_ILi160EEENS7_ILi192EEEEEELi128ENS_12float_e4m3_tEfNS_4arch4Sm90ELb1ELb0ELb0ELb1ELb0ELb0ELb0ELb1ELb1ELb1ELb1ELb0EEENS1_21CollectiveEpilogueFwdINS6_IJSA_SA_SB_EEES9_NS_10bfloat16_tESG_Li256ELb1ELb1ELb1ELb1EEENS1_36VarlenDynamicPersistentTileSchedulerILi128ELi160ELi256ELi128ELb1ELb1ELb1ELb1ELb1ELb1EEEEEEEEEvNT_6ParamsE)
        /*0134*/ 	.word	0x00000000


	//----- nvinfo : EIATTR_MIN_STACK_SIZE
	.align		4
.L_62:
        /*0138*/ 	.byte	0x04, 0x12
        /*013a*/ 	.short	(.L_64 - .L_63)
	.align		4
.L_63:
        /*013c*/ 	.word	index@(_ZN7cutlass13device_kernelIN5flash11enable_sm90INS1_16FlashAttnFwdSm90INS1_25CollectiveMainloopFwdSm90ILi2EN4cute5tupleIJNS5_1CILi1EEES8_S8_EEENS6_IJNS7_ILi128EEENS7_ILi160EEENS7_ILi192EEEEEELi128ENS_12float_e4m3_tEfNS_4arch4Sm90ELb1ELb0ELb0ELb1ELb0ELb1ELb0ELb1ELb1ELb1ELb1ELb0EEENS1_21CollectiveEpilogueFwdINS6_IJSA_SA_SB_EEES9_NS_10bfloat16_tESG_Li256ELb1ELb1ELb1ELb1EEENS1_36VarlenDynamicPersistentTileSchedulerILi128ELi160ELi256ELi128ELb1ELb1ELb1ELb1ELb1ELb1EEEEEEEEEvNT_6ParamsE)
        /*0140*/ 	.word	0x00000000
.L_64:


//--------------------- .nv.compat                --------------------------
	.section	.nv.compat,"",@"SHT_CUDA_COMPAT_INFO"
	.align	4
        /*0000*/ 	.byte	0x02, 0x09, 0x01, 0x00, 0x02, 0x02, 0x01, 0x00, 0x02, 0x05, 0x05, 0x00, 0x03, 0x07, 0x01, 0x01
        /*0010*/ 	.byte	0x02, 0x03, 0x00, 0x00, 0x02, 0x06, 0x01, 0x00, 0x04, 0x0b, 0x08, 0x00, 0x09, 0x00, 0x00, 0x00
        /*0020*/ 	.byte	0x00, 0x00, 0x00, 0x00


//--------------------- .nv.info._ZN7cutlass13device_kernelIN5flash11enable_sm90INS1_16FlashAttnFwdSm90INS1_25CollectiveMainloopFwdSm90ILi2EN4cute5tupleIJNS5_1CILi1EEES8_S8_EEENS6_IJNS7_ILi128EEENS7_ILi160EEENS7_ILi192EEEEEELi128ENS_12float_e4m3_tEfNS_4arch4Sm90ELb0ELb0ELb0ELb0ELb0ELb0ELb0ELb1ELb1ELb1ELb1ELb0EEENS1_21CollectiveEpilogueFwdINS6_IJSA_SA_SB_EEES9_NS_10bfloat16_tESG_Li256ELb0ELb1ELb1ELb1EEENS1_19SingleTileSchedulerILb0ELb1ELb1ELi128EEEEEEEEEvNT_6ParamsE --------------------------
	.section	.nv.info._ZN7cutlass13device_kernelIN5flash11enable_sm90INS1_16FlashAttnFwdSm90INS1_25CollectiveMainloopFwdSm90ILi2EN4cute5tupleIJNS5_1CILi1EEES8_S8_EEENS6_IJNS7_ILi128EEENS7_ILi160EEENS7_ILi192EEEEEELi128ENS_12float_e4m3_tEfNS_4arch4Sm90ELb0ELb0ELb0ELb0ELb0ELb0ELb0ELb1ELb1ELb1ELb1ELb0EEENS1_21CollectiveEpilogueFwdINS6_IJSA_SA_SB_EEES9_NS_10bfloat16_tESG_Li256ELb0ELb1ELb1ELb1EEENS1_19SingleTileSchedulerILb0ELb1ELb1ELi128EEEEEEEEEvNT_6ParamsE,"",@"SHT_CUDA_INFO"
	.sectionflags	@""
	.align	4


	//----- nvinfo : EIATTR_CUDA_API_VERSION
	.align		4
        /*0000*/ 	.byte	0x04, 0x37
        /*0002*/ 	.short	(.L_66 - .L_65)
.L_65:
        /*0004*/ 	.word	0x00000082


	//----- nvinfo : EIATTR_KPARAM_INFO
	.align		4
.L_66:
        /*0008*/ 	.byte	0x04, 0x17
        /*000a*/ 	.short	(.L_68 - .L_67)
.L_67:
        /*000c*/ 	.word	0x00000000
        /*0010*/ 	.short	0x0000
        /*0012*/ 	.short	0x0000
        /*0014*/ 	.byte	0x00, 0xf0, 0x01, 0x28


	//----- nvinfo : EIATTR_SPARSE_MMA_MASK
	.align		4
.L_68:
        /*0018*/ 	.byte	0x03, 0x50
        /*001a*/ 	.short	0x0000


	//----- nvinfo : EIATTR_MAXREG_COUNT
	.align		4
        /*001c*/ 	.byte	0x03, 0x1b
        /*001e*/ 	.short	0x00a8


	//----- nvinfo : EIATTR_MERCURY_ISA_VERSION
	.align		4
        /*0020*/ 	.byte	0x03, 0x5f
        /*0022*/ 	.short	0x0101


	//----- nvinfo : EIATTR_VRC_CTA_INIT_COUNT
	.align		4
        /*0024*/ 	.byte	0x02, 0x4a
	.zero		1
	.zero		1


	//----- nvinfo : EIATTR_EXIT_INSTR_OFFSETS
	.align		4
        /*0028*/ 	.byte	0x04, 0x1c
        /*002a*/ 	.short	(.L_70 - .L_69)


	//   ....[0]....
.L_69:
        /*002c*/ 	.word	0x00000010


	//----- nvinfo : EIATTR_MAX_THREADS
	.align		4
.L_70:
        /*0030*/ 	.byte	0x04, 0x05
        /*0032*/ 	.short	(.L_72 - .L_71)
.L_71:
        /*0034*/ 	.word	0x00000180
        /*0038*/ 	.word	0x00000001
        /*003c*/ 	.word	0x00000001


	//----- nvinfo : EIATTR_CBANK_PARAM_SIZE
	.align		4
.L_72:
        /*0040*/ 	.byte	0x03, 0x19
        /*0042*/ 	.short	0x0a00


	//----- nvinfo : EIATTR_PARAM_CBANK
	.align		4
        /*0044*/ 	.byte	0x04, 0x0a
        /*0046*/ 	.short	(.L_74 - .L_73)
	.align		4
.L_73:
        /*0048*/ 	.word	index@(.nv.constant0._ZN7cutlass13device_kernelIN5flash11enable_sm90INS1_16FlashAttnFwdSm90INS1_25CollectiveMainloopFwdSm90ILi2EN4cute5tupleIJNS5_1CILi1EEES8_S8_EEENS6_IJNS7_ILi128EEENS7_ILi160EEENS7_ILi192EEEEEELi128ENS_12float_e4m3_tEfNS_4arch4Sm90ELb0ELb0ELb0ELb0ELb0ELb0ELb0ELb1ELb1ELb1ELb1ELb0EEENS1_21CollectiveEpilogueFwdINS6_IJSA_SA_SB_EEES9_NS_10bfloat16_tESG_Li256ELb0ELb1ELb1ELb1EEENS1_19SingleTileSchedulerILb0ELb1ELb1ELi128EEEEEEEEEvNT_6ParamsE)
        /*004c*/ 	.short	0x0380
        /*004e*/ 	.short	0x0a00


	//----- nvinfo : EIATTR_SW_WAR
	.align		4
.L_74:
        /*0050*/ 	.byte	0x04, 0x36
        /*0052*/ 	.short	(.L_76 - .L_75)
.L_75:
        /*0054*/ 	.word	0x00000008
.L_76:


//--------------------- .nv.info._ZN7cutlass13device_kernelIN5flash11enable_sm90INS1_16FlashAttnFwdSm90INS1_25CollectiveMainloopFwdSm90ILi2EN4cute5tupleIJNS5_1CILi1EEES8_S8_EEENS6_IJNS7_ILi128EEENS7_ILi160EEENS7_ILi192EEEEEELi128ENS_12float_e4m3_tEfNS_4arch4Sm90ELb0ELb0ELb0ELb1ELb0ELb0ELb0ELb1ELb1ELb1ELb1ELb0EEENS1_21CollectiveEpilogueFwdINS6_IJSA_SA_SB_EEES9_NS_10bfloat16_tESG_Li256ELb1ELb1ELb1ELb1EEENS1_36VarlenDynamicPersistentTileSchedulerILi128ELi160ELi256ELi128ELb1ELb1ELb1ELb0ELb1ELb1EEEEEEEEEvNT_6ParamsE --------------------------
	.section	.nv.info._ZN7cutlass13device_kernelIN5flash11enable_sm90INS1_16FlashAttnFwdSm90INS1_25CollectiveMainloopFwdSm90ILi2EN4cute5tupleIJNS5_1CILi1EEES8_S8_EEENS6_IJNS7_ILi128EEENS7_ILi160EEENS7_ILi192EEEEEELi128ENS_12float_e4m3_tEfNS_4arch4Sm90ELb0ELb0ELb0ELb1ELb0ELb0ELb0ELb1ELb1ELb1ELb1ELb0EEENS1_21CollectiveEpilogueFwdINS6_IJSA_SA_SB_EEES9_NS_10bfloat16_tESG_Li256ELb1ELb1ELb1ELb1EEENS1_36VarlenDynamicPersistentTileSchedulerILi128ELi160ELi256ELi128ELb1ELb1ELb1ELb0ELb1ELb1EEEEEEEEEvNT_6ParamsE,"",@"SHT_CUDA_INFO"
	.sectionflags	@""
	.align	4


	//----- nvinfo : EIATTR_CUDA_API_VERSION
	.align		4
        /*0000*/ 	.byte	0x04, 0x37
        /*0002*/ 	.short	(.L_78 - .L_77)
.L_77:
        /*0004*/ 	.word	0x00000082


	//----- nvinfo : EIATTR_KPARAM_INFO
	.align		4
.L_78:
        /*0008*/ 	.byte	0x04, 0x17
        /*000a*/ 	.short	(.L_80 - .L_79)
.L_79:
        /*000c*/ 	.word	0x00000000
        /*0010*/ 	.short	0x0000
        /*0012*/ 	.short	0x0000
        /*0014*/ 	.byte	0x00, 0xf0, 0x01, 0x2a


	//----- nvinfo : EIATTR_SPARSE_MMA_MASK
	.align		4
.L_80:
        /*0018*/ 	.byte	0x03, 0x50
        /*001a*/ 	.short	0x0000


	//----- nvinfo : EIATTR_MAXREG_COUNT
	.align		4
        /*001c*/ 	.byte	0x03, 0x1b
        /*001e*/ 	.short	0x00a8


	//----- nvinfo : EIATTR_MERCURY_ISA_VERSION
	.align		4
        /*0020*/ 	.byte	0x03, 0x5f
        /*0022*/ 	.short	0x0101


	//----- nvinfo : EIATTR_VRC_CTA_INIT_COUNT
	.align		4
        /*0024*/ 	.byte	0x02, 0x4a
	.zero		1
	.zero		1


	//----- nvinfo : EIATTR_EXIT_INSTR_OFFSETS
	.align		4
        /*0028*/ 	.byte	0x04, 0x1c
        /*002a*/ 	.short	(.L_82 - .L_81)


	//   ....[0]....
.L_81:
        /*002c*/ 	.word	0x00000010


	//----- nvinfo : EIATTR_MAX_THREADS
	.align		4
.L_82:
        /*0030*/ 	.byte	0x04, 0x05
        /*0032*/ 	.short	(.L_84 - .L_83)
.L_83:
        /*0034*/ 	.word	0x00000180
        /*0038*/ 	.word	0x00000001
        /*003c*/ 	.word	0x00000001


	//----- nvinfo : EIATTR_CBANK_PARAM_SIZE
	.align		4
.L_84:
        /*0040*/ 	.byte	0x03, 0x19
        /*0042*/ 	.short	0x0a80


	//----- nvinfo : EIATTR_PARAM_CBANK
	.align		4
        /*0044*/ 	.byte	0x04, 0x0a
        /*0046*/ 	.short	(.L_86 - .L_85)
	.align		4
.L_85:
        /*0048*/ 	.word	index@(.nv.constant0._ZN7cutlass13device_kernelIN5flash11enable_sm90INS1_16FlashAttnFwdSm90INS1_25CollectiveMainloopFwdSm90ILi2EN4cute5tupleIJNS5_1CILi1EEES8_S8_EEENS6_IJNS7_ILi128EEENS7_ILi160EEENS7_ILi192EEEEEELi128ENS_12float_e4m3_tEfNS_4arch4Sm90ELb0ELb0ELb0ELb1ELb0ELb0ELb0ELb1ELb1ELb1ELb1ELb0EEENS1_21CollectiveEpilogueFwdINS6_IJSA_SA_SB_EEES9_NS_10bfloat16_tESG_Li256ELb1ELb1ELb1ELb1EEENS1_36VarlenDynamicPersistentTileSchedulerILi128ELi160ELi256ELi128ELb1ELb1ELb1ELb0ELb1ELb1EEEEEEEEEvNT_6ParamsE)
        /*004c*/ 	.short	0x0380
        /*004e*/ 	.short	0x0a80


	//----- nvinfo : EIATTR_SW_WAR
	.align		4
.L_86:
        /*0050*/ 	.byte	0x04, 0x36
        /*0052*/ 	.short	(.L_88 - .L_87)
.L_87:
        /*0054*/ 	.word	0x00000008
.L_88:


//--------------------- .nv.info._ZN7cutlass13device_kernelIN5flash11enable_sm90INS1_16FlashAttnFwdSm90INS1_25CollectiveMainloopFwdSm90ILi2EN4cute5tupleIJNS5_1CILi1EEES8_S8_EEENS6_IJNS7_ILi128EEENS7_ILi160EEENS7_ILi192EEEEEELi128ENS_12float_e4m3_tEfNS_4arch4Sm90ELb0ELb0ELb0ELb1ELb0ELb1ELb0ELb1ELb1ELb1ELb1ELb0EEENS1_21CollectiveEpilogueFwdINS6_IJSA_SA_SB_EEES9_NS_10bfloat16_tESG_Li256ELb1ELb1ELb1ELb1EEENS1_36VarlenDynamicPersistentTileSchedulerILi128ELi160ELi256ELi128ELb1ELb1ELb1ELb0ELb1ELb1EEEEEEEEEvNT_6ParamsE --------------------------
	.section	.nv.info._ZN7cutlass13device_kernelIN5flash11enable_sm90INS1_16FlashAttnFwdSm90INS1_25CollectiveMainloopFwdSm90ILi2EN4cute5tupleIJNS5_1CILi1EEES8_S8_EEENS6_IJNS7_ILi128EEENS7_ILi160EEENS7_ILi192EEEEEELi128ENS_12float_e4m3_tEfNS_4arch4Sm90ELb0ELb0ELb0ELb1ELb0ELb1ELb0ELb1ELb1ELb1ELb1ELb0EEENS1_21CollectiveEpilogueFwdINS6_IJSA_SA_SB_EEES9_NS_10bfloat16_tESG_Li256ELb1ELb1ELb1ELb1EEENS1_36VarlenDynamicPersistentTileSchedulerILi128ELi160ELi256ELi128ELb1ELb1ELb1ELb0ELb1ELb1EEEEEEEEEvNT_6ParamsE,"",@"SHT_CUDA_INFO"
	.sectionflags	@""
	.align	4


	//----- nvinfo : EIATTR_CUDA_API_VERSION
	.align		4
        /*0000*/ 	.byte	0x04, 0x37
        /*0002*/ 	.short	(.L_90 - .L_89)
.L_89:
        /*0004*/ 	.word	0x00000082


	//----- nvinfo : EIATTR_KPARAM_INFO
	.align		4
.L_90:
        /*0008*/ 	.byte	0x04, 0x17
        /*000a*/ 	.short	(.L_92 - .L_91)
.L_91:
        /*000c*/ 	.word	0x00000000
        /*0010*/ 	.short	0x0000
        /*0012*/ 	.short	0x0000
        /*0014*/ 	.byte	0x00, 0xf0, 0x01, 0x2a


	//----- nvinfo : EIATTR_SPARSE_MMA_MASK
	.align		4
.L_92:
        /*0018*/ 	.byte	0x03, 0x50
        /*001a*/ 	.short	0x0000


	//----- nvinfo : EIATTR_MAXREG_COUNT
	.align		4
        /*001c*/ 	.byte	0x03, 0x1b
        /*001e*/ 	.short	0x00a8


	//----- nvinfo : EIATTR_MERCURY_ISA_VERSION
	.align		4
        /*0020*/ 	.byte	0x03, 0x5f
        /*0022*/ 	.short	0x0101


	//----- nvinfo : EIATTR_VRC_CTA_INIT_COUNT
	.align		4
        /*0024*/ 	.byte	0x02, 0x4a
	.zero		1
	.zero		1


	//----- nvinfo : EIATTR_EXIT_INSTR_OFFSETS
	.align		4
        /*0028*/ 	.byte	0x04, 0x1c
        /*002a*/ 	.short	(.L_94 - .L_93)


	//   ....[0]....
.L_93:
        /*002c*/ 	.word	0x00000010


	//----- nvinfo : EIATTR_MAX_THREADS
	.align		4
.L_94:
        /*0030*/ 	.byte	0x04, 0x05
        /*0032*/ 	.short	(.L_96 - .L_95)
.L_95:
        /*0034*/ 	.word	0x00000180
        /*0038*/ 	.word	0x00000001
        /*003c*/ 	.word	0x00000001


	//----- nvinfo : EIATTR_CBANK_PARAM_SIZE
	.align		4
.L_96:
        /*0040*/ 	.byte	0x03, 0x19
        /*0042*/ 	.short	0x0a80


	//----- nvinfo : EIATTR_PARAM_CBANK
	.align		4
        /*0044*/ 	.byte	0x04, 0x0a
        /*0046*/ 	.short	(.L_98 - .L_97)
	.align		4
.L_97:
        /*0048*/ 	.word	index@(.nv.constant0._ZN7cutlass13device_kernelIN5flash11enable_sm90INS1_16FlashAttnFwdSm90INS1_25CollectiveMainloopFwdSm90ILi2EN4cute5tupleIJNS5_1CILi1EEES8_S8_EEENS6_IJNS7_ILi128EEENS7_ILi160EEENS7_ILi192EEEEEELi128ENS_12float_e4m3_tEfNS_4arch4Sm90ELb0ELb0ELb0ELb1ELb0ELb1ELb0ELb1ELb1ELb1ELb1ELb0EEENS1_21CollectiveEpilogueFwdINS6_IJSA_SA_SB_EEES9_NS_10bfloat16_tESG_Li256ELb1ELb1ELb1ELb1EEENS1_36VarlenDynamicPersistentTileSchedulerILi128ELi160ELi256ELi128ELb1ELb1ELb1ELb0ELb1ELb1EEEEEEEEEvNT_6ParamsE)
        /*004c*/ 	.short	0x0380
        /*004e*/ 	.short	0x0a80


	//----- nvinfo : EIATTR_SW_WAR
	.align		4
.L_98:
        /*0050*/ 	.byte	0x04, 0x36
        /*0052*/ 	.short	(.L_100 - .L_99)
.L_99:
        /*0054*/ 	.word	0x00000008
.L_100:


//--------------------- .nv.info._ZN7cutlass13device_kernelIN5flash11enable_sm90INS1_16FlashAttnFwdSm90INS1_25CollectiveMainloopFwdSm90ILi2EN4cute5tupleIJNS5_1CILi1EEES8_S8_EEENS6_IJNS7_ILi128EEENS7_ILi160EEENS7_ILi192EEEEEELi128ENS_12float_e4m3_tEfNS_4arch4Sm90ELb0ELb1ELb0ELb0ELb0ELb0ELb0ELb1ELb1ELb1ELb1ELb0EEENS1_21CollectiveEpilogueFwdINS6_IJSA_SA_SB_EEES9_NS_10bfloat16_tESG_Li256ELb0ELb1ELb1ELb1EEENS1_19SingleTileSchedulerILb0ELb1ELb1ELi128EEEEEEEEEvNT_6ParamsE --------------------------
	.section	.nv.info._ZN7cutlass13device_kernelIN5flash11enable_sm90INS1_16FlashAttnFwdSm90INS1_25CollectiveMainloopFwdSm90ILi2EN4cute5tupleIJNS5_1CILi1EEES8_S8_EEENS6_IJNS7_ILi128EEENS7_ILi160EEENS7_ILi192EEEEEELi128ENS_12float_e4m3_tEfNS_4arch4Sm90ELb0ELb1ELb0ELb0ELb0ELb0ELb0ELb1ELb1ELb1ELb1ELb0EEENS1_21CollectiveEpilogueFwdINS6_IJSA_SA_SB_EEES9_NS_10bfloat16_tESG_Li256ELb0ELb1ELb1ELb1EEENS1_19SingleTileSchedulerILb0ELb1ELb1ELi128EEEEEEEEEvNT_6ParamsE,"",@"SHT_CUDA_INFO"
	.sectionflags	@""
	.align	4


	//----- nvinfo : EIATTR_CUDA_API_VERSION
	.align		4
        /*0000*/ 	.byte	0x04, 0x37
        /*0002*/ 	.short	(.L_102 - .L_101)
.L_101:
        /*0004*/ 	.word	0x00000082


	//----- nvinfo : EIATTR_KPARAM_INFO
	.align		4
.L_102:
        /*0008*/ 	.byte	0x04, 0x17
        /*000a*/ 	.short	(.L_104 - .L_103)
.L_103:
        /*000c*/ 	.word	0x00000000
        /*0010*/ 	.short	0x0000
        /*0012*/ 	.short	0x0000
        /*0014*/ 	.byte	0x00, 0xf0, 0x01, 0x28


	//----- nvinfo : EIATTR_SPARSE_MMA_MASK
	.align		4
.L_104:
        /*0018*/ 	.byte	0x03, 0x50
        /*001a*/ 	.short	0x0000


	//----- nvinfo : EIATTR_MAXREG_COUNT
	.align		4
        /*001c*/ 	.byte	0x03, 0x1b
        /*001e*/ 	.short	0x00a8


	//----- nvinfo : EIATTR_MERCURY_ISA_VERSION
	.align		4
        /*0020*/ 	.byte	0x03, 0x5f
        /*0022*/ 	.short	0x0101


	//----- nvinfo : EIATTR_VRC_CTA_INIT_COUNT
	.align		4
        /*0024*/ 	.byte	0x02, 0x4a
	.zero		1
	.zero		1


	//----- nvinfo : EIATTR_EXIT_INSTR_OFFSETS
	.align		4
        /*0028*/ 	.byte	0x04, 0x1c
        /*002a*/ 	.short	(.L_106 - .L_105)


	//   ....[0]....
.L_105:
        /*002c*/ 	.word	0x00000010


	//----- nvinfo : EIATTR_MAX_THREADS
	.align		4
.L_106:
        /*0030*/ 	.byte	0x04, 0x05
        /*0032*/ 	.short	(.L_108 - .L_107)
.L_107:
        /*0034*/ 	.word	0x00000180
        /*0038*/ 	.word	0x00000001
        /*003c*/ 	.word	0x00000001


	//----- nvinfo : EIATTR_CBANK_PARAM_SIZE
	.align		4
.L_108:
        /*0040*/ 	.byte	0x03, 0x19
        /*0042*/ 	.short	0x0a00


	//----- nvinfo : EIATTR_PARAM_CBANK
	.align		4
        /*0044*/ 	.byte	0x04, 0x0a
        /*0046*/ 	.short	(.L_110 - .L_109)
	.align		4
.L_109:
        /*0048*/ 	.word	index@(.nv.constant0._ZN7cutlass13device_kernelIN5flash11enable_sm90INS1_16FlashAttnFwdSm90INS1_25CollectiveMainloopFwdSm90ILi2EN4cute5tupleIJNS5_1CILi1EEES8_S8_EEENS6_IJNS7_ILi128EEENS7_ILi160EEENS7_ILi192EEEEEELi128ENS_12float_e4m3_tEfNS_4arch4Sm90ELb0ELb1ELb0ELb0ELb0ELb0ELb0ELb1ELb1ELb1ELb1ELb0EEENS1_21CollectiveEpilogueFwdINS6_IJSA_SA_SB_EEES9_NS_10bfloat16_tESG_Li256ELb0ELb1ELb1ELb1EEENS1_19SingleTileSchedulerILb0ELb1ELb1ELi128EEEEEEEEEvNT_6ParamsE)
        /*004c*/ 	.short	0x0380
        /*004e*/ 	.short	0x0a00


	//----- nvinfo : EIATTR_SW_WAR
	.align		4
.L_110:
        /*0050*/ 	.byte	0x04, 0x36
        /*0052*/ 	.short	(.L_112 - .L_111)
.L_111:
        /*0054*/ 	.word	0x00000008
.L_112:


//--------------------- .nv.info._ZN7cutlass13device_kernelIN5flash11enable_sm90INS1_16FlashAttnFwdSm90INS1_25CollectiveMainloopFwdSm90ILi2EN4cute5tupleIJNS5_1CILi1EEES8_S8_EEENS6_IJNS7_ILi128EEENS7_ILi160EEENS7_ILi192EEEEEELi128ENS_12float_e4m3_tEfNS_4arch4Sm90ELb0ELb1ELb0ELb1ELb0ELb0ELb0ELb1ELb1ELb1ELb1ELb0EEENS1_21CollectiveEpilogueFwdINS6_IJSA_SA_SB_EEES9_NS_10bfloat16_tESG_Li256ELb1ELb1ELb1ELb1EEENS1_36VarlenDynamicPersistentTileSchedulerILi128ELi160ELi256ELi128ELb1ELb1ELb1ELb1ELb0ELb1EEEEEEEEEvNT_6ParamsE --------------------------
	.section	.nv.info._ZN7cutlass13device_kernelIN5flash11enable_sm90INS1_16FlashAttnFwdSm90INS1_25CollectiveMainloopFwdSm90ILi2EN4cute5tupleIJNS5_1CILi1EEES8_S8_EEENS6_IJNS7_ILi128EEENS7_ILi160EEENS7_ILi192EEEEEELi128ENS_12float_e4m3_tEfNS_4arch4Sm90ELb0ELb1ELb0ELb1ELb0ELb0ELb0ELb1ELb1ELb1ELb1ELb0EEENS1_21CollectiveEpilogueFwdINS6_IJSA_SA_SB_EEES9_NS_10bfloat16_tESG_Li256ELb1ELb1ELb1ELb1EEENS1_36VarlenDynamicPersistentTileSchedulerILi128ELi160ELi256ELi128ELb1ELb1ELb1ELb1ELb0ELb1EEEEEEEEEvNT_6ParamsE,"",@"SHT_CUDA_INFO"
	.sectionflags	@""
	.align	4


	//----- nvinfo : EIATTR_CUDA_API_VERSION
	.align		4
        /*0000*/ 	.byte	0x04, 0x37
        /*0002*/ 	.short	(.L_114 - .L_113)
.L_113:
        /*0004*/ 	.word	0x00000082


	//----- nvinfo : EIATTR_KPARAM_INFO
	.align		4
.L_114:
        /*0008*/ 	.byte	0x04, 0x17
        /*000a*/ 	.short	(.L_116 - .L_115)
.L_115:
        /*000c*/ 	.word	0x00000000
        /*0010*/ 	.short	0x0000
        /*0012*/ 	.short	0x0000
        /*0014*/ 	.byte	0x00, 0xf0, 0x01, 0x2a


	//----- nvinfo : EIATTR_SPARSE_MMA_MASK
	.align		4
.L_116:
        /*0018*/ 	.byte	0x03, 0x50
        /*001a*/ 	.short	0x0000


	//----- nvinfo : EIATTR_MAXREG_COUNT
	.align		4
        /*001c*/ 	.byte	0x03, 0x1b
        /*001e*/ 	.short	0x00a8


	//----- nvinfo : EIATTR_MERCURY_ISA_VERSION
	.align		4
        /*0020*/ 	.byte	0x03, 0x5f
        /*0022*/ 	.short	0x0101


	//----- nvinfo : EIATTR_VRC_CTA_INIT_COUNT
	.align		4
        /*0024*/ 	.byte	0x02, 0x4a
	.zero		1
	.zero		1


	//----- nvinfo : EIATTR_EXIT_INSTR_OFFSETS
	.align		4
        /*0028*/ 	.byte	0x04, 0x1c
        /*002a*/ 	.short	(.L_118 - .L_117)


	//   ....[0]....
.L_117:
        /*002c*/ 	.word	0x00000010


	//----- nvinfo : EIATTR_MAX_THREADS
	.align		4
.L_118:
        /*0030*/ 	.byte	0x04, 0x05
        /*0032*/ 	.short	(.L_120 - .L_119)
.L_119:
        /*0034*/ 	.word	0x00000180
        /*0038*/ 	.word	0x00000001
        /*003c*/ 	.word	0x00000001


	//----- nvinfo : EIATTR_CBANK_PARAM_SIZE
	.align		4
.L_120:
        /*0040*/ 	.byte	0x03, 0x19
        /*0042*/ 	.short	0x0a80


	//----- nvinfo : EIATTR_PARAM_CBANK
	.align		4
        /*0044*/ 	.byte	0x04, 0x0a
        /*0046*/ 	.short	(.L_122 - .L_121)
	.align		4
.L_121:
        /*0048*/ 	.word	index@(.nv.constant0._ZN7cutlass13device_kernelIN5flash11enable_sm90INS1_16FlashAttnFwdSm90INS1_25CollectiveMainloopFwdSm90ILi2EN4cute5tupleIJNS5_1CILi1EEES8_S8_EEENS6_IJNS7_ILi128EEENS7_ILi160EEENS7_ILi192EEEEEELi128ENS_12float_e4m3_tEfNS_4arch4Sm90ELb0ELb1ELb0ELb1ELb0ELb0ELb0ELb1ELb1ELb1ELb1ELb0EEENS1_21CollectiveEpilogueFwdINS6_IJSA_SA_SB_EEES9_NS_10bfloat16_tESG_Li256ELb1ELb1ELb1ELb1EEENS1_36VarlenDynamicPersistentTileSchedulerILi128ELi160ELi256ELi128ELb1ELb1ELb1ELb1ELb0ELb1EEEEEEEEEvNT_6ParamsE)
        /*004c*/ 	.short	0x0380
        /*004e*/ 	.short	0x0a80


	//----- nvinfo : EIATTR_SW_WAR
	.align		4
.L_122:
        /*0050*/ 	.byte	0x04, 0x36
        /*0052*/ 	.short	(.L_124 - .L_123)
.L_123:
        /*0054*/ 	.word	0x00000008
.L_124:


//--------------------- .nv.info._ZN7cutlass13device_kernelIN5flash11enable_sm90INS1_16FlashAttnFwdSm90INS1_25CollectiveMainloopFwdSm90ILi2EN4cute5tupleIJNS5_1CILi1EEES8_S8_EEENS6_IJNS7_ILi128EEENS7_ILi160EEENS7_ILi192EEEEEELi128ENS_12float_e4m3_tEfNS_4arch4Sm90ELb0ELb1ELb0ELb1ELb0ELb1ELb0ELb1ELb1ELb1ELb1ELb0EEENS1_21CollectiveEpilogueFwdINS6_IJSA_SA_SB_EEES9_NS_10bfloat16_tESG_Li256ELb1ELb1ELb1ELb1EEENS1_36VarlenDynamicPersistentTileSchedulerILi128ELi160ELi256ELi128ELb1ELb1ELb1ELb1ELb0ELb1EEEEEEEEEvNT_6ParamsE --------------------------
	.section	.nv.info._ZN7cutlass13device_kernelIN5flash11enable_sm90INS1_16FlashAttnFwdSm90INS1_25CollectiveMainloopFwdSm90ILi2EN4cute5tupleIJNS5_1CILi1EEES8_S8_EEENS6_IJNS7_ILi128EEENS7_ILi160EEENS7_ILi192EEEEEELi128ENS_12float_e4m3_tEfNS_4arch4Sm90ELb0ELb1ELb0ELb1ELb0ELb1ELb0ELb1ELb1ELb1ELb1ELb0EEENS1_21CollectiveEpilogueFwdINS6_IJSA_SA_SB_EEES9_NS_10bfloat16_tESG_Li256ELb1ELb1ELb1ELb1EEENS1_36VarlenDynamicPersistentTileSchedulerILi128ELi160ELi256ELi128ELb1ELb1ELb1ELb1ELb0ELb1EEEEEEEEEvNT_6ParamsE,"",@"SHT_CUDA_INFO"
	.sectionflags	@""
	.align	4


	//----- nvinfo : EIATTR_CUDA_API_VERSION
	.align		4
        /*0000*/ 	.byte	0x04, 0x37
        /*0002*/ 	.short	(.L_126 - .L_125)
.L_125:
        /*0004*/ 	.word	0x00000082


	//----- nvinfo : EIATTR_KPARAM_INFO
	.align		4
.L_126:
        /*0008*/ 	.byte	0x04, 0x17
        /*000a*/ 	.short	(.L_128 - .L_127)
.L_127:
        /*000c*/ 	.word	0x00000000
        /*0010*/ 	.short	0x0000
        /*0012*/ 	.short	0x0000
        /*0014*/ 	.byte	0x00, 0xf0, 0x01, 0x2a


	//----- nvinfo : EIATTR_SPARSE_MMA_MASK
	.align		4
.L_128:
        /*0018*/ 	.byte	0x03, 0x50
        /*001a*/ 	.short	0x0000


	//----- nvinfo : EIATTR_MAXREG_COUNT
	.align		4
        /*001c*/ 	.byte	0x03, 0x1b
        /*001e*/ 	.short	0x00a8


	//----- nvinfo : EIATTR_MERCURY_ISA_VERSION
	.align		4
        /*0020*/ 	.byte	0x03, 0x5f
        /*0022*/ 	.short	0x0101


	//----- nvinfo : EIATTR_VRC_CTA_INIT_COUNT
	.align		4
        /*0024*/ 	.byte	0x02, 0x4a
	.zero		1
	.zero		1


	//----- nvinfo : EIATTR_EXIT_INSTR_OFFSETS
	.align		4
        /*0028*/ 	.byte	0x04, 0x1c
        /*002a*/ 	.short	(.L_130 - .L_129)


	//   ....[0]....
.L_129:
        /*002c*/ 	.word	0x00000010


	//----- nvinfo : EIATTR_MAX_THREADS
	.align		4
.L_130:
        /*0030*/ 	.byte	0x04, 0x05
        /*0032*/ 	.short	(.L_132 - .L_131)
.L_131:
        /*0034*/ 	.word	0x00000180
        /*0038*/ 	.word	0x00000001
        /*003c*/ 	.word	0x00000001


	//----- nvinfo : EIATTR_CBANK_PARAM_SIZE
	.align		4
.L_132:
        /*0040*/ 	.byte	0x03, 0x19
        /*0042*/ 	.short	0x0a80


	//----- nvinfo : EIATTR_PARAM_CBANK
	.align		4
        /*0044*/ 	.byte	0x04, 0x0a
        /*0046*/ 	.short	(.L_134 - .L_133)
	.align		4
.L_133:
        /*0048*/ 	.word	index@(.nv.constant0._ZN7cutlass13device_kernelIN5flash11enable_sm90INS1_16FlashAttnFwdSm90INS1_25CollectiveMainloopFwdSm90ILi2EN4cute5tupleIJNS5_1CILi1EEES8_S8_EEENS6_IJNS7_ILi128EEENS7_ILi160EEENS7_ILi192EEEEEELi128ENS_12float_e4m3_tEfNS_4arch4Sm90ELb0ELb1ELb0ELb1ELb0ELb1ELb0ELb1ELb1ELb1ELb1ELb0EEENS1_21CollectiveEpilogueFwdINS6_IJSA_SA_SB_EEES9_NS_10bfloat16_tESG_Li256ELb1ELb1ELb1ELb1EEENS1_36VarlenDynamicPersistentTileSchedulerILi128ELi160ELi256ELi128ELb1ELb1ELb1ELb1ELb0ELb1EEEEEEEEEvNT_6ParamsE)
        /*004c*/ 	.short	0x0380
        /*004e*/ 	.short	0x0a80


	//----- nvinfo : EIATTR_SW_WAR
	.align		4
.L_134:
        /*0050*/ 	.byte	0x04, 0x36
        /*0052*/ 	.short	(.L_136 - .L_135)
.L_135:
        /*0054*/ 	.word	0x00000008
.L_136:


//--------------------- .nv.info._ZN7cutlass13device_kernelIN5flash11enable_sm90INS1_16FlashAttnFwdSm90INS1_25CollectiveMainloopFwdSm90ILi2EN4cute5tupleIJNS5_1CILi1EEES8_S8_EEENS6_IJNS7_ILi128EEENS7_ILi160EEENS7_ILi192EEEEEELi128ENS_12float_e4m3_tEfNS_4arch4Sm90ELb1ELb0ELb0ELb0ELb0ELb0ELb0ELb1ELb1ELb1ELb1ELb0EEENS1_21CollectiveEpilogueFwdINS6_IJSA_SA_SB_EEES9_NS_10bfloat16_tESG_Li256ELb0ELb1ELb1ELb1EEENS1_19SingleTileSchedulerILb0ELb1ELb1ELi128EEEEEEEEEvNT_6ParamsE --------------------------
	.section	.nv.info._ZN7cutlass13device_kernelIN5flash11enable_sm90INS1_16FlashAttnFwdSm90INS1_25CollectiveMainloopFwdSm90ILi2EN4cute5tupleIJNS5_1CILi1EEES8_S8_EEENS6_IJNS7_ILi128EEENS7_ILi160EEENS7_ILi192EEEEEELi128ENS_12float_e4m3_tEfNS_4arch4Sm90ELb1ELb0ELb0ELb0ELb0ELb0ELb0ELb1ELb1ELb1ELb1ELb0EEENS1_21CollectiveEpilogueFwdINS6_IJSA_SA_SB_EEES9_NS_10bfloat16_tESG_Li256ELb0ELb1ELb1ELb1EEENS1_19SingleTileSchedulerILb0ELb1ELb1ELi128EEEEEEEEEvNT_6ParamsE,"",@"SHT_CUDA_INFO"
	.sectionflags	@""
	.align	4


	//----- nvinfo : EIATTR_CUDA_API_VERSION
	.align		4
        /*0000*/ 	.byte	0x04, 0x37
        /*0002*/ 	.short	(.L_138 - .L_137)
.L_137:
        /*0004*/ 	.word	0x00000082


	//----- nvinfo : EIATTR_KPARAM_INFO
	.align		4
.L_138:
        /*0008*/ 	.byte	0x04, 0x17
        /*000a*/ 	.short	(.L_140 - .L_139)
.L_139:
        /*000c*/ 	.word	0x00000000
        /*0010*/ 	.short	0x0000
        /*0012*/ 	.short	0x0000
        /*0014*/ 	.byte	0x00, 0xf0, 0x01, 0x28


	//----- nvinfo : EIATTR_SPARSE_MMA_MASK
	.align		4
.L_140:
        /*0018*/ 	.byte	0x03, 0x50
        /*001a*/ 	.short	0x0000


	//----- nvinfo : EIATTR_MAXREG_COUNT
	.align		4
        /*001c*/ 	.byte	0x03, 0x1b
        /*001e*/ 	.short	0x00a8


	//----- nvinfo : EIATTR_MERCURY_ISA_VERSION
	.align		4
        /*0020*/ 	.byte	0x03, 0x5f
        /*0022*/ 	.short	0x0101


	//----- nvinfo : EIATTR_VRC_CTA_INIT_COUNT
	.align		4
        /*0024*/ 	.byte	0x02, 0x4a
	.zero		1
	.zero		1


	//----- nvinfo : EIATTR_EXIT_INSTR_OFFSETS
	.align		4
        /*0028*/ 	.byte	0x04, 0x1c
        /*002a*/ 	.short	(.L_142 - .L_141)


	//   ....[0]....
.L_141:
        /*002c*/ 	.word	0x00000010


	//----- nvinfo : EIATTR_MAX_THREADS
	.align		4
.L_142:
        /*0030*/ 	.byte	0x04, 0x05
        /*0032*/ 	.short	(.L_144 - .L_143)
.L_143:
        /*0034*/ 	.word	0x00000180
        /*0038*/ 	.word	0x00000001
        /*003c*/ 	.word	0x00000001


	//----- nvinfo : EIATTR_CBANK_PARAM_SIZE
	.align		4
.L_144:
        /*0040*/ 	.byte	0x03, 0x19
        /*0042*/ 	.short	0x0a00


	//----- nvinfo : EIATTR_PARAM_CBANK
	.align		4
        /*0044*/ 	.byte	0x04, 0x0a
        /*0046*/ 	.short	(.L_146 - .L_145)
	.align		4
.L_145:
        /*0048*/ 	.word	index@(.nv.constant0._ZN7cutlass13device_kernelIN5flash11enable_sm90INS1_16FlashAttnFwdSm90INS1_25CollectiveMainloopFwdSm90ILi2EN4cute5tupleIJNS5_1CILi1EEES8_S8_EEENS6_IJNS7_ILi128EEENS7_ILi160EEENS7_ILi192EEEEEELi128ENS_12float_e4m3_tEfNS_4arch4Sm90ELb1ELb0ELb0ELb0ELb0ELb0ELb0ELb1ELb1ELb1ELb1ELb0EEENS1_21CollectiveEpilogueFwdINS6_IJSA_SA_SB_EEES9_NS_10bfloat16_tESG_Li256ELb0ELb1ELb1ELb1EEENS1_19SingleTileSchedulerILb0ELb1ELb1ELi128EEEEEEEEEvNT_6ParamsE)
        /*004c*/ 	.short	0x0380
        /*004e*/ 	.short	0x0a00


	//----- nvinfo : EIATTR_SW_WAR
	.align		4
.L_146:
        /*0050*/ 	.byte	0x04, 0x36
        /*0052*/ 	.short	(.L_148 - .L_147)
.L_147:
        /*0054*/ 	.word	0x00000008
.L_148:


//--------------------- .nv.info._ZN7cutlass13device_kernelIN5flash11enable_sm90INS1_16FlashAttnFwdSm90INS1_25CollectiveMainloopFwdSm90ILi2EN4cute5tupleIJNS5_1CILi1EEES8_S8_EEENS6_IJNS7_ILi128EEENS7_ILi160EEENS7_ILi192EEEEEELi128ENS_12float_e4m3_tEfNS_4arch4Sm90ELb1ELb0ELb0ELb1ELb0ELb0ELb0ELb1ELb1ELb1ELb1ELb0EEENS1_21CollectiveEpilogueFwdINS6_IJSA_SA_SB_EEES9_NS_10bfloat16_tESG_Li256ELb1ELb1ELb1ELb1EEENS1_36VarlenDynamicPersistentTileSchedulerILi128ELi160ELi256ELi128ELb1ELb1ELb1ELb1ELb1ELb1EEEEEEEEEvNT_6ParamsE --------------------------
	.section	.nv.info._ZN7cutlass13device_kernelIN5flash11enable_sm90INS1_16FlashAttnFwdSm90INS1_25CollectiveMainloopFwdSm90ILi2EN4cute5tupleIJNS5_1CILi1EEES8_S8_EEENS6_IJNS7_ILi128EEENS7_ILi160EEENS7_ILi192EEEEEELi128ENS_12float_e4m3_tEfNS_4arch4Sm90ELb1ELb0ELb0ELb1ELb0ELb0ELb0ELb1ELb1ELb1ELb1ELb0EEENS1_21CollectiveEpilogueFwdINS6_IJSA_SA_SB_EEES9_NS_10bfloat16_tESG_Li256ELb1ELb1ELb1ELb1EEENS1_36VarlenDynamicPersistentTileSchedulerILi128ELi160ELi256ELi128ELb1ELb1ELb1ELb1ELb1ELb1EEEEEEEEEvNT_6ParamsE,"",@"SHT_CUDA_INFO"
	.sectionflags	@""
	.align	4


	//----- nvinfo : EIATTR_CUDA_API_VERSION
	.align		4
        /*0000*/ 	.byte	0x04, 0x37
        /*0002*/ 	.short	(.L_150 - .L_149)
.L_149:
        /*0004*/ 	.word	0x00000082


	//----- nvinfo : EIATTR_KPARAM_INFO
	.align		4
.L_150:
        /*0008*/ 	.byte	0x04, 0x17
        /*000a*/ 	.short	(.L_152 - .L_151)
.L_151:
        /*000c*/ 	.word	0x00000000
        /*0010*/ 	.short	0x0000
        /*0012*/ 	.short	0x0000
        /*0014*/ 	.byte	0x00, 0xf0, 0x01, 0x2a


	//----- nvinfo : EIATTR_SPARSE_MMA_MASK
	.align		4
.L_152:
        /*0018*/ 	.byte	0x03, 0x50
        /*001a*/ 	.short	0x0000


	//----- nvinfo : EIATTR_MAXREG_COUNT
	.align		4
        /*001c*/ 	.byte	0x03, 0x1b
        /*001e*/ 	.short	0x00a8


	//----- nvinfo : EIATTR_MERCURY_ISA_VERSION
	.align		4
        /*0020*/ 	.byte	0x03, 0x5f
        /*0022*/ 	.short	0x0101


	//----- nvinfo : EIATTR_VRC_CTA_INIT_COUNT
	.align		4
        /*0024*/ 	.byte	0x02, 0x4a
	.zero		1
	.zero		1


	//----- nvinfo : EIATTR_EXIT_INSTR_OFFSETS
	.align		4
        /*0028*/ 	.byte	0x04, 0x1c
        /*002a*/ 	.short	(.L_154 - .L_153)


	//   ....[0]....
.L_153:
        /*002c*/ 	.word	0x00000010


	//----- nvinfo : EIATTR_MAX_THREADS
	.align		4
.L_154:
        /*0030*/ 	.byte	0x04, 0x05
        /*0032*/ 	.short	(.L_156 - .L_155)
.L_155:
        /*0034*/ 	.word	0x00000180
        /*0038*/ 	.word	0x00000001
        /*003c*/ 	.word	0x00000001


	//----- nvinfo : EIATTR_CBANK_PARAM_SIZE
	.align		4
.L_156:
        /*0040*/ 	.byte	0x03, 0x19
        /*0042*/ 	.short	0x0a80


	//----- nvinfo : EIATTR_PARAM_CBANK
	.align		4
        /*0044*/ 	.byte	0x04, 0x0a
        /*0046*/ 	.short	(.L_158 - .L_157)
	.align		4
.L_157:
        /*0048*/ 	.word	index@(.nv.constant0._ZN7cutlass13device_kernelIN5flash11enable_sm90INS1_16FlashAttnFwdSm90INS1_25CollectiveMainloopFwdSm90ILi2EN4cute5tupleIJNS5_1CILi1EEES8_S8_EEENS6_IJNS7_ILi128EEENS7_ILi160EEENS7_ILi192EEEEEELi128ENS_12float_e4m3_tEfNS_4arch4Sm90ELb1ELb0ELb0ELb1ELb0ELb0ELb0ELb1ELb1ELb1ELb1ELb0EEENS1_21CollectiveEpilogueFwdINS6_IJSA_SA_SB_EEES9_NS_10bfloat16_tESG_Li256ELb1ELb1ELb1ELb1EEENS1_36VarlenDynamicPersistentTileSchedulerILi128ELi160ELi256ELi128ELb1ELb1ELb1ELb1ELb1ELb1EEEEEEEEEvNT_6ParamsE)
        /*004c*/ 	.short	0x0380
        /*004e*/ 	.short	0x0a80


	//----- nvinfo : EIATTR_SW_WAR
	.align		4
.L_158:
        /*0050*/ 	.byte	0x04, 0x36
        /*0052*/ 	.short	(.L_160 - .L_159)
.L_159:
        /*0054*/ 	.word	0x00000008
.L_160:


//--------------------- .nv.info._ZN7cutlass13device_kernelIN5flash11enable_sm90INS1_16FlashAttnFwdSm90INS1_25CollectiveMainloopFwdSm90ILi2EN4cute5tupleIJNS5_1CILi1EEES8_S8_EEENS6_IJNS7_ILi128EEENS7_ILi160EEENS7_ILi192EEEEEELi128ENS_12float_e4m3_tEfNS_4arch4Sm90ELb1ELb0ELb0ELb1ELb0ELb1ELb0ELb1ELb1ELb1ELb1ELb0EEENS1_21CollectiveEpilogueFwdINS6_IJSA_SA_SB_EEES9_NS_10bfloat16_tESG_Li256ELb1ELb1ELb1ELb1EEENS1_36VarlenDynamicPersistentTileSchedulerILi128ELi160ELi256ELi128ELb1ELb1ELb1ELb1ELb1ELb1EEEEEEEEEvNT_6ParamsE --------------------------
	.section	.nv.info._ZN7cutlass13device_kernelIN5flash11enable_sm90INS1_16FlashAttnFwdSm90INS1_25CollectiveMainloopFwdSm90ILi2EN4cute5tupleIJNS5_1CILi1EEES8_S8_EEENS6_IJNS7_ILi128EEENS7_ILi160EEENS7_ILi192EEEEEELi128ENS_12float_e4m3_tEfNS_4arch4Sm90ELb1ELb0ELb0ELb1ELb0ELb1ELb0ELb1ELb1ELb1ELb1ELb0EEENS1_21CollectiveEpilogueFwdINS6_IJSA_SA_SB_EEES9_NS_10bfloat16_tESG_Li256ELb1ELb1ELb1ELb1EEENS1_36VarlenDynamicPersistentTileSchedulerILi128ELi160ELi256ELi128ELb1ELb1ELb1ELb1ELb1ELb1EEEEEEEEEvNT_6ParamsE,"",@"SHT_CUDA_INFO"
	.sectionflags	@""
	.align	4


	//----- nvinfo : EIATTR_CUDA_API_VERSION
	.align		4
        /*0000*/ 	.byte	0x04, 0x37
        /*0002*/ 	.short	(.L_162 - .L_161)
.L_161:
        /*0004*/ 	.word	0x00000082


	//----- nvinfo : EIATTR_KPARAM_INFO
	.align		4
.L_162:
        /*0008*/ 	.byte	0x04, 0x17
        /*000a*/ 	.short	(.L_164 - .L_163)
.L_163:
        /*000c*/ 	.word	0x00000000
        /*0010*/ 	.short	0x0000
        /*0012*/ 	.short	0x0000
        /*0014*/ 	.byte	0x00, 0xf0, 0x01, 0x2a


	//----- nvinfo : EIATTR_SPARSE_MMA_MASK
	.align		4
.L_164:
        /*0018*/ 	.byte	0x03, 0x50
        /*001a*/ 	.short	0x0000


	//----- nvinfo : EIATTR_MAXREG_COUNT
	.align		4
        /*001c*/ 	.byte	0x03, 0x1b
        /*001e*/ 	.short	0x00a8


	//----- nvinfo : EIATTR_MERCURY_ISA_VERSION
	.align		4
        /*0020*/ 	.byte	0x03, 0x5f
        /*0022*/ 	.short	0x0101


	//----- nvinfo : EIATTR_VRC_CTA_INIT_COUNT
	.align		4
        /*0024*/ 	.byte	0x02, 0x4a
	.zero		1
	.zero		1


	//----- nvinfo : EIATTR_EXIT_INSTR_OFFSETS
	.align		4
        /*0028*/ 	.byte	0x04, 0x1c
        /*002a*/ 	.short	(.L_166 - .L_165)


	//   ....[0]....
.L_165:
        /*002c*/ 	.word	0x00000010


	//----- nvinfo : EIATTR_MAX_THREADS
	.align		4
.L_166:
        /*0030*/ 	.byte	0x04, 0x05
        /*0032*/ 	.short	(.L_168 - .L_167)
.L_167:
        /*0034*/ 	.word	0x00000180
        /*0038*/ 	.word	0x00000001
        /*003c*/ 	.word	0x00000001


	//----- nvinfo : EIATTR_CBANK_PARAM_SIZE
	.align		4
.L_168:
        /*0040*/ 	.byte	0x03, 0x19
        /*0042*/ 	.short	0x0a80


	//----- nvinfo : EIATTR_PARAM_CBANK
	.align		4
        /*0044*/ 	.byte	0x04, 0x0a
        /*0046*/ 	.short	(.L_170 - .L_169)
	.align		4
.L_169:
        /*0048*/ 	.word	index@(.nv.constant0._ZN7cutlass13device_kernelIN5flash11enable_sm90INS1_16FlashAttnFwdSm90INS1_25CollectiveMainloopFwdSm90ILi2EN4cute5tupleIJNS5_1CILi1EEES8_S8_EEENS6_IJNS7_ILi128EEENS7_ILi160EEENS7_ILi192EEEEEELi128ENS_12float_e4m3_tEfNS_4arch4Sm90ELb1ELb0ELb0ELb1ELb0ELb1ELb0ELb1ELb1ELb1ELb1ELb0EEENS1_21CollectiveEpilogueFwdINS6_IJSA_SA_SB_EEES9_NS_10bfloat16_tESG_Li256ELb1ELb1ELb1ELb1EEENS1_36VarlenDynamicPersistentTileSchedulerILi128ELi160ELi256ELi128ELb1ELb1ELb1ELb1ELb1ELb1EEEEEEEEEvNT_6ParamsE)
        /*004c*/ 	.short	0x0380
        /*004e*/ 	.short	0x0a80


	//----- nvinfo : EIATTR_SW_WAR
	.align		4
.L_170:
        /*0050*/ 	.byte	0x04, 0x36
        /*0052*/ 	.short	(.L_172 - .L_171)
.L_171:
        /*0054*/ 	.word	0x00000008
.L_172:


//--------------------- .nv.callgraph             --------------------------
	.section	.nv.callgraph,"",@"SHT_CUDA_CALLGRAPH"
	.align	4
	.sectionentsize	8
	.align		4
        /*0000*/ 	.word	0x00000000
	.align		4
        /*0004*/ 	.word	0xffffffff
	.align		4
        /*0008*/ 	.word	0x00000000
	.align		4
        /*000c*/ 	.word	0xfffffffe
	.align		4
        /*0010*/ 	.word	0x00000000
	.align		4
        /*0014*/ 	.word	0xfffffffd
	.align		4
        /*0018*/ 	.word	0x00000000
	.align		4
        /*001c*/ 	.word	0xfffffffc


//--------------------- .nv.constant4             --------------------------
	.section	.nv.constant4,"a",@progbits
	.align	8
	.align		8
.nv.constant4:
        /*0000*/ 	.dword	_ZN73_INTERNAL_b2f1931f_37_flash_fwd_hdimdiff_e4m3_split_sm90_cu_49158569_36924cuda3std3__45__cpo5beginE
	.align		8
        /*0008*/ 	.dword	_ZN73_INTERNAL_b2f1931f_37_flash_fwd_hdimdiff_e4m3_split_sm90_cu_49158569_36924cuda3std3__45__cpo3endE
	.align		8
        /*0010*/ 	.dword	_ZN73_INTERNAL_b2f1931f_37_flash_fwd_hdimdiff_e4m3_split_sm90_cu_49158569_36924cuda3std3__45__cpo6cbeginE
	.align		8
        /*0018*/ 	.dword	_ZN73_INTERNAL_b2f1931f_37_flash_fwd_hdimdiff_e4m3_split_sm90_cu_49158569_36924cuda3std3__45__cpo4cendE
	.align		8
        /*0020*/ 	.dword	_ZN73_INTERNAL_b2f1931f_37_flash_fwd_hdimdiff_e4m3_split_sm90_cu_49158569_36924cuda3std3__475_GLOBAL__N__b2f1931f_37_flash_fwd_hdimdiff_e4m3_split_sm90_cu_49158569_36926ignoreE
	.align		8
        /*0028*/ 	.dword	_ZN73_INTERNAL_b2f1931f_37_flash_fwd_hdimdiff_e4m3_split_sm90_cu_49158569_36924cuda3std3__419piecewise_constructE
	.align		8
        /*0030*/ 	.dword	_ZN73_INTERNAL_b2f1931f_37_flash_fwd_hdimdiff_e4m3_split_sm90_cu_49158569_36924cuda3std3__48in_placeE
	.align		8
        /*0038*/ 	.dword	_ZN73_INTERNAL_b2f1931f_37_flash_fwd_hdimdiff_e4m3_split_sm90_cu_49158569_36924cuda3std6ranges3__45__cpo4swapE
	.align		8
        /*0040*/ 	.dword	_ZN73_INTERNAL_b2f1931f_37_flash_fwd_hdimdiff_e4m3_split_sm90_cu_49158569_36924cuda3std6ranges3__45__cpo9iter_moveE
	.align		8
        /*0048*/ 	.dword	_ZN73_INTERNAL_b2f1931f_37_flash_fwd_hdimdiff_e4m3_split_sm90_cu_49158569_36924cute7productE
	.align		8
        /*0050*/ 	.dword	_ZN73_INTERNAL_b2f1931f_37_flash_fwd_hdimdiff_e4m3_split_sm90_cu_49158569_36924cute1_E


//--------------------- .text._ZN7cutlass13device_kernelIN5flash11enable_sm90INS1_16FlashAttnFwdSm90INS1_25CollectiveMainloopFwdSm90ILi2EN4cute5tupleIJNS5_1CILi1EEES8_S8_EEENS6_IJNS7_ILi128EEENS7_ILi160EEENS7_ILi192EEEEEELi128ENS_12float_e4m3_tEfNS_4arch4Sm90ELb0ELb0ELb0ELb0ELb0ELb0ELb0ELb1ELb1ELb1ELb1ELb0EEENS1_21CollectiveEpilogueFwdINS6_IJSA_SA_SB_EEES9_NS_10bfloat16_tESG_Li256ELb0ELb1ELb1ELb1EEENS1_19SingleTileSchedulerILb0ELb1ELb1ELi128EEEEEEEEEvNT_6ParamsE --------------------------
	.section	.text._ZN7cutlass13device_kernelIN5flash11enable_sm90INS1_16FlashAttnFwdSm90INS1_25CollectiveMainloopFwdSm90ILi2EN4cute5tupleIJNS5_1CILi1EEES8_S8_EEENS6_IJNS7_ILi128EEENS7_ILi160EEENS7_ILi192EEEEEELi128ENS_12float_e4m3_tEfNS_4arch4Sm90ELb0ELb0ELb0ELb0ELb0ELb0ELb0ELb1ELb1ELb1ELb1ELb0EEENS1_21CollectiveEpilogueFwdINS6_IJSA_SA_SB_EEES9_NS_10bfloat16_tESG_Li256ELb0ELb1ELb1ELb1EEENS1_19SingleTileSchedulerILb0ELb1ELb1ELi128EEEEEEEEEvNT_6ParamsE,"ax",@progbits
	.align	128
.text._ZN7cutlass13device_kernelIN5flash11enable_sm90INS1_16FlashAttnFwdSm90INS1_25CollectiveMainloopFwdSm90ILi2EN4cute5tupleIJNS5_1CILi1EEES8_S8_EEENS6_IJNS7_ILi128EEENS7_ILi160EEENS7_ILi192EEEEEELi128ENS_12float_e4m3_tEfNS_4arch4Sm90ELb0ELb0ELb0ELb0ELb0ELb0ELb0ELb1ELb1ELb1ELb1ELb0EEENS1_21CollectiveEpilogueFwdINS6_IJSA_SA_SB_EEES9_NS_10bfloat16_tESG_Li256ELb0ELb1ELb1ELb1EEENS1_19SingleTileSchedulerILb0ELb1ELb1ELi128EEEEEEEEEvNT_6ParamsE:
        .type           _ZN7cutlass13device_kernelIN5flash11enable_sm90INS1_16FlashAttnFwdSm90INS1_25CollectiveMainloopFwdSm90ILi2EN4cute5tupleIJNS5_1CILi1EEES8_S8_EEENS6_IJNS7_ILi128EEENS7_ILi160EEENS7_ILi192EEEEEELi128ENS_12float_e4m3_tEfNS_4arch4Sm90ELb0ELb0ELb0ELb0ELb0ELb0ELb0ELb1ELb1ELb1ELb1ELb0EEENS1_21CollectiveEpilogueFwdINS6_IJSA_SA_SB_EEES9_NS_10bfloat16_tESG_Li256ELb0ELb1ELb1ELb1EEENS1_19SingleTileSchedulerILb0ELb1ELb1ELi128EEEEEEEEEvNT_6ParamsE,@function
        .size           _ZN7cutlass13device_kernelIN5flash11enable_sm90INS1_16FlashAttnFwdSm90INS1_25CollectiveMainloopFwdSm90ILi2EN4cute5tupleIJNS5_1CILi1EEES8_S8_EEENS6_IJNS7_ILi128EEENS7_ILi160EEENS7_ILi192EEEEEELi128ENS_12float_e4m3_tEfNS_4arch4Sm90ELb0ELb0ELb0ELb0ELb0ELb0ELb0ELb1ELb1ELb1ELb1ELb0EEENS1_21CollectiveEpilogueFwdINS6_IJSA_SA_SB_EEES9_NS_10bfloat16_tESG_Li256ELb0ELb1ELb1ELb1EEENS1_19SingleTileSchedulerILb0ELb1ELb1ELi128EEEEEEEEEvNT_6ParamsE,(.L_x_9 - _ZN7cutlass13device_kernelIN5flash11enable_sm90INS1_16FlashAttnFwdSm90INS1_25CollectiveMainloopFwdSm90ILi2EN4cute5tupleIJNS5_1CILi1EEES8_S8_EEENS6_IJNS7_ILi128EEENS7_ILi160EEENS7_ILi192EEEEEELi128ENS_12float_e4m3_tEfNS_4arch4Sm90ELb0ELb0ELb0ELb0ELb0ELb0ELb0ELb1ELb1ELb1ELb1ELb0EEENS1_21CollectiveEpilogueFwdINS6_IJSA_SA_SB_EEES9_NS_10bfloat16_tESG_Li256ELb0ELb1ELb1ELb1EEENS1_19SingleTileSchedulerILb0ELb1ELb1ELi128EEEEEEEEEvNT_6ParamsE)
        .other          _ZN7cutlass13device_kernelIN5flash11enable_sm90INS1_16FlashAttnFwdSm90INS1_25CollectiveMainloopFwdSm90ILi2EN4cute5tupleIJNS5_1CILi1EEES8_S8_EEENS6_IJNS7_ILi128EEENS7_ILi160EEENS7_ILi192EEEEEELi128ENS_12float_e4m3_tEfNS_4arch4Sm90ELb0ELb0ELb0ELb0ELb0ELb0ELb0ELb1ELb1ELb1ELb1ELb0EEENS1_21CollectiveEpilogueFwdINS6_IJSA_SA_SB_EEES9_NS_10bfloat16_tESG_Li256ELb0ELb1ELb1ELb1EEENS1_19SingleTileSchedulerILb0ELb1ELb1ELi128EEEEEEEEEvNT_6ParamsE,@"STO_CUDA_ENTRY STV_DEFAULT"
_ZN7cutlass13device_kernelIN5flash11enable_sm90INS1_16FlashAttnFwdSm90INS1_25CollectiveMainloopFwdSm90ILi2EN4cute5tupleIJNS5_1CILi1EEES8_S8_EEENS6_IJNS7_ILi128EEENS7_ILi160EEENS7_ILi192EEEEEELi128ENS_12float_e4m3_tEfNS_4arch4Sm90ELb0ELb0ELb0ELb0ELb0ELb0ELb0ELb1ELb1ELb1ELb1ELb0EEENS1_21CollectiveEpilogueFwdINS6_IJSA_SA_SB_EEES9_NS_10bfloat16_tESG_Li256ELb0ELb1ELb1ELb1EEENS1_19SingleTileSchedulerILb0ELb1ELb1ELi128EEEEEEEEEvNT_6ParamsE:
[----:B------:R-:W-:Y:S01]  /*0000*/  LDC R1, c[0x0][0x37c] ;  /* 0x0000df00ff017b82 */ /* 0x000fe20000000800 */
[----:B------:R-:W-:Y:S05]  /*0010*/  EXIT ;  /* 0x000000000000794d */ /* 0x000fea0003800000 */
.L_x_0:
[----:B------:R-:W-:-:S00]  /*0020*/  BRA `(.L_x_0) ;  /* 0xfffffffc00fc7947 */ /* 0x000fc0000383ffff */
[----:B------:R-:W-:-:S00]  /*0030*/  NOP ;  /* 0x0000000000007918 */ /* 0x000fc00000000000 */
        /* <DEDUP_REMOVED lines=12> */
.L_x_9:


//--------------------- .text._ZN7cutlass13device_kernelIN5flash11enable_sm90INS1_16FlashAttnFwdSm90INS1_25CollectiveMainloopFwdSm90ILi2EN4cute5tupleIJNS5_1CILi1EEES8_S8_EEENS6_IJNS7_ILi128EEENS7_ILi160EEENS7_ILi192EEEEEELi128ENS_12float_e4m3_tEfNS_4arch4Sm90ELb0ELb0ELb0ELb1ELb0ELb0ELb0ELb1ELb1ELb1ELb1ELb0EEENS1_21CollectiveEpilogueFwdINS6_IJSA_SA_SB_EEES9_NS_10bfloat16_tESG_Li256ELb1ELb1ELb1ELb1EEENS1_36VarlenDynamicPersistentTileSchedulerILi128ELi160ELi256ELi128ELb1ELb1ELb1ELb0ELb1ELb1EEEEEEEEEvNT_6ParamsE --------------------------
	.section	.text._ZN7cutlass13device_kernelIN5flash11enable_sm90INS1_16FlashAttnFwdSm90INS1_25CollectiveMainloopFwdSm90ILi2EN4cute5tupleIJNS5_1CILi1EEES8_S8_EEENS6_IJNS7_ILi128EEENS7_ILi160EEENS7_ILi192EEEEEELi128ENS_12float_e4m3_tEfNS_4arch4Sm90ELb0ELb0ELb0ELb1ELb0ELb0ELb0ELb1ELb1ELb1ELb1ELb0EEENS1_21CollectiveEpilogueFwdINS6_IJSA_SA_SB_EEES9_NS_10bfloat16_tESG_Li256ELb1ELb1ELb1ELb1EEENS1_36VarlenDynamicPersistentTileSchedulerILi128ELi160ELi256ELi128ELb1ELb1ELb1ELb0ELb1ELb1EEEEEEEEEvNT_6ParamsE,"ax",@progbits
	.align	128
.text._ZN7cutlass13device_kernelIN5flash11enable_sm90INS1_16FlashAttnFwdSm90INS1_25CollectiveMainloopFwdSm90ILi2EN4cute5tupleIJNS5_1CILi1EEES8_S8_EEENS6_IJNS7_ILi128EEENS7_ILi160EEENS7_ILi192EEEEEELi128ENS_12float_e4m3_tEfNS_4arch4Sm90ELb0ELb0ELb0ELb1ELb0ELb0ELb0ELb1ELb1ELb1ELb1ELb0EEENS1_21CollectiveEpilogueFwdINS6_IJSA_SA_SB_EEES9_NS_10bfloat16_tESG_Li256ELb1ELb1ELb1ELb1EEENS1_36VarlenDynamicPersistentTileSchedulerILi128ELi160ELi256ELi128ELb1ELb1ELb1ELb0ELb1ELb1EEEEEEEEEvNT_6ParamsE:
        .type           _ZN7cutlass13device_kernelIN5flash11enable_sm90INS1_16FlashAttnFwdSm90INS1_25CollectiveMainloopFwdSm90ILi2EN4cute5tupleIJNS5_1CILi1EEES8_S8_EEENS6_IJNS7_ILi128EEENS7_ILi160EEENS7_ILi192EEEEEELi128ENS_12float_e4m3_tEfNS_4arch4Sm90ELb0ELb0ELb0ELb1ELb0ELb0ELb0ELb1ELb1ELb1ELb1ELb0EEENS1_21CollectiveEpilogueFwdINS6_IJSA_SA_SB_EEES9_NS_10bfloat16_tESG_Li256ELb1ELb1ELb1ELb1EEENS1_36VarlenDynamicPersistentTileSchedulerILi128ELi160ELi256ELi128ELb1ELb1ELb1ELb0ELb1ELb1EEEEEEEEEvNT_6ParamsE,@function
        .size           _ZN7cutlass13device_kernelIN5flash11enable_sm90INS1_16FlashAttnFwdSm90INS1_25CollectiveMainloopFwdSm90ILi2EN4cute5tupleIJNS5_1CILi1EEES8_S8_EEENS6_IJNS7_ILi128EEENS7_ILi160EEENS7_ILi192EEEEEELi128ENS_12float_e4m3_tEfNS_4arch4Sm90ELb0ELb0ELb0ELb1ELb0ELb0ELb0ELb1ELb1ELb1ELb1ELb0EEENS1_21CollectiveEpilogueFwdINS6_IJSA_SA_SB_EEES9_NS_10bfloat16_tESG_Li256ELb1ELb1ELb1ELb1EEENS1_36VarlenDynamicPersistentTileSchedulerILi128ELi160ELi256ELi128ELb1ELb1ELb1ELb0ELb1ELb1EEEEEEEEEvNT_6ParamsE,(.L_x_10 - _ZN7cutlass13device_kernelIN5flash11enable_sm90INS1_16FlashAttnFwdSm90INS1_25CollectiveMainloopFwdSm90ILi2EN4cute5tupleIJNS5_1CILi1EEES8_S8_EEENS6_IJNS7_ILi128EEENS7_ILi160EEENS7_ILi192EEEEEELi128ENS_12float_e4m3_tEfNS_4arch4Sm90ELb0ELb0ELb0ELb1ELb0ELb0ELb0ELb1ELb1ELb1ELb1ELb0EEENS1_21CollectiveEpilogueFwdINS6_IJSA_SA_SB_EEES9_NS_10bfloat16_tESG_Li256ELb1ELb1ELb1ELb1EEENS1_36VarlenDynamicPersistentTileSchedulerILi128ELi160ELi256ELi128ELb1ELb1ELb1ELb0ELb1ELb1EEEEEEEEEvNT_6ParamsE)
        .other          _ZN7cutlass13device_kernelIN5flash11enable_sm90INS1_16FlashAttnFwdSm90INS1_25CollectiveMainloopFwdSm90ILi2EN4cute5tupleIJNS5_1CILi1EEES8_S8_EEENS6_IJNS7_ILi128EEENS7_ILi160EEENS7_ILi192EEEEEELi128ENS_12float_e4m3_tEfNS_4arch4Sm90ELb0ELb0ELb0ELb1ELb0ELb0ELb0ELb1ELb1ELb1ELb1ELb0EEENS1_21CollectiveEpilogueFwdINS6_IJSA_SA_SB_EEES9_NS_10bfloat16_tESG_Li256ELb1ELb1ELb1ELb1EEENS1_36VarlenDynamicPersistentTileSchedulerILi128ELi160ELi256ELi128ELb1ELb1ELb1ELb0ELb1ELb1EEEEEEEEEvNT_6ParamsE,@"STO_CUDA_ENTRY STV_DEFAULT"
_ZN7cutlass13device_kernelIN5flash11enable_sm90INS1_16FlashAttnFwdSm90INS1_25CollectiveMainloopFwdSm90ILi2EN4cute5tupleIJNS5_1CILi1EEES8_S8_EEENS6_IJNS7_ILi128EEENS7_ILi160EEENS7_ILi192EEEEEELi128ENS_12float_e4m3_tEfNS_4arch4Sm90ELb0ELb0ELb0ELb1ELb0ELb0ELb0ELb1ELb1ELb1ELb1ELb0EEENS1_21CollectiveEpilogueFwdINS6_IJSA_SA_SB_EEES9_NS_10bfloat16_tESG_Li256ELb1ELb1ELb1ELb1EEENS1_36VarlenDynamicPersistentTileSchedulerILi128ELi160ELi256ELi128ELb1ELb1ELb1ELb0ELb1ELb1EEEEEEEEEvNT_6ParamsE:
[----:B------:R-:W-:Y:S01]  /*0000*/  LDC R1, c[0x0][0x37c] ;  /* 0x0000df00ff017b82 */ /* 0x000fe20000000800 */
[----:B------:R-:W-:Y:S05]  /*0010*/  EXIT ;  /* 0x000000000000794d */ /* 0x000fea0003800000 */
.L_x_1:
        /* <DEDUP_REMOVED lines=14> */
.L_x_10:


//--------------------- .text._ZN7cutlass13device_kernelIN5flash11enable_sm90INS1_16FlashAttnFwdSm90INS1_25CollectiveMainloopFwdSm90ILi2EN4cute5tupleIJNS5_1CILi1EEES8_S8_EEENS6_IJNS7_ILi128EEENS7_ILi160EEENS7_ILi192EEEEEELi128ENS_12float_e4m3_tEfNS_4arch4Sm90ELb0ELb0ELb0ELb1ELb0ELb1ELb0ELb1ELb1ELb1ELb1ELb0EEENS1_21CollectiveEpilogueFwdINS6_IJSA_SA_SB_EEES9_NS_10bfloat16_tESG_Li256ELb1ELb1ELb1ELb1EEENS1_36VarlenDynamicPersistentTileSchedulerILi128ELi160ELi256ELi128ELb1ELb1ELb1ELb0ELb1ELb1EEEEEEEEEvNT_6ParamsE --------------------------
	.section	.text._ZN7cutlass13device_kernelIN5flash11enable_sm90INS1_16FlashAttnFwdSm90INS1_25CollectiveMainloopFwdSm90ILi2EN4cute5tupleIJNS5_1CILi1EEES8_S8_EEENS6_IJNS7_ILi128EEENS7_ILi160EEENS7_ILi192EEEEEELi128ENS_12float_e4m3_tEfNS_4arch4Sm90ELb0ELb0ELb0ELb1ELb0ELb1ELb0ELb1ELb1ELb1ELb1ELb0EEENS1_21CollectiveEpilogueFwdINS6_IJSA_SA_SB_EEES9_NS_10bfloat16_tESG_Li256ELb1ELb1ELb1ELb1EEENS1_36VarlenDynamicPersistentTileSchedulerILi128ELi160ELi256ELi128ELb1ELb1ELb1ELb0ELb1ELb1EEEEEEEEEvNT_6ParamsE,"ax",@progbits
	.align	128
.text._ZN7cutlass13device_kernelIN5flash11enable_sm90INS1_16FlashAttnFwdSm90INS1_25CollectiveMainloopFwdSm90ILi2EN4cute5tupleIJNS5_1CILi1EEES8_S8_EEENS6_IJNS7_ILi128EEENS7_ILi160EEENS7_ILi192EEEEEELi128ENS_12float_e4m3_tEfNS_4arch4Sm90ELb0ELb0ELb0ELb1ELb0ELb1ELb0ELb1ELb1ELb1ELb1ELb0EEENS1_21CollectiveEpilogueFwdINS6_IJSA_SA_SB_EEES9_NS_10bfloat16_tESG_Li256ELb1ELb1ELb1ELb1EEENS1_36VarlenDynamicPersistentTileSchedulerILi128ELi160ELi256ELi128ELb1ELb1ELb1ELb0ELb1ELb1EEEEEEEEEvNT_6ParamsE:
        .type           _ZN7cutlass13device_kernelIN5flash11enable_sm90INS1_16FlashAttnFwdSm90INS1_25CollectiveMainloopFwdSm90ILi2EN4cute5tupleIJNS5_1CILi1EEES8_S8_EEENS6_IJNS7_ILi128EEENS7_ILi160EEENS7_ILi192EEEEEELi128ENS_12float_e4m3_tEfNS_4arch4Sm90ELb0ELb0ELb0ELb1ELb0ELb1ELb0ELb1ELb1ELb1ELb1ELb0EEENS1_21CollectiveEpilogueFwdINS6_IJSA_SA_SB_EEES9_NS_10bfloat16_tESG_Li256ELb1ELb1ELb1ELb1EEENS1_36VarlenDynamicPersistentTileSchedulerILi128ELi160ELi256ELi128ELb1ELb1ELb1ELb0ELb1ELb1EEEEEEEEEvNT_6ParamsE,@function
        .size           _ZN7cutlass13device_kernelIN5flash11enable_sm90INS1_16FlashAttnFwdSm90INS1_25CollectiveMainloopFwdSm90ILi2EN4cute5tupleIJNS5_1CILi1EEES8_S8_EEENS6_IJNS7_ILi128EEENS7_ILi160EEENS7_ILi192EEEEEELi128ENS_12float_e4m3_tEfNS_4arch4Sm90ELb0ELb0ELb0ELb1ELb0ELb1ELb0ELb1ELb1ELb1ELb1ELb0EEENS1_21CollectiveEpilogueFwdINS6_IJSA_SA_SB_EEES9_NS_10bfloat16_tESG_Li256ELb1ELb1ELb1ELb1EEENS1_36VarlenDynamicPersistentTileSchedulerILi128ELi160ELi256ELi128ELb1ELb1ELb1ELb0ELb1ELb1EEEEEEEEEvNT_6ParamsE,(.L_x_11 - _ZN7cutlass13device_kernelIN5flash11enable_sm90INS1_16FlashAttnFwdSm90INS1_25CollectiveMainloopFwdSm90ILi2EN4cute5tupleIJNS5_1CILi1EEES8_S8_EEENS6_IJNS7_ILi128EEENS7_ILi160EEENS7_ILi192EEEEEELi128ENS_12float_e4m3_tEfNS_4arch4Sm90ELb0ELb0ELb0ELb1ELb0ELb1ELb0ELb1ELb1ELb1ELb1ELb0EEENS1_21CollectiveEpilogueFwdINS6_IJSA_SA_SB_EEES9_NS_10bfloat16_tESG_Li256ELb1ELb1ELb1ELb1EEENS1_36VarlenDynamicPersistentTileSchedulerILi128ELi160ELi256ELi128ELb1ELb1ELb1ELb0ELb1ELb1EEEEEEEEEvNT_6ParamsE)
        .other          _ZN7cutlass13device_kernelIN5flash11enable_sm90INS1_16FlashAttnFwdSm90INS1_25CollectiveMainloopFwdSm90ILi2EN4cute5tupleIJNS5_1CILi1EEES8_S8_EEENS6_IJNS7_ILi128EEENS7_ILi160EEENS7_ILi192EEEEEELi128ENS_12float_e4m3_tEfNS_4arch4Sm90ELb0ELb0ELb0ELb1ELb0ELb1ELb0ELb1ELb1ELb1ELb1ELb0EEENS1_21CollectiveEpilogueFwdINS6_IJSA_SA_SB_EEES9_NS_10bfloat16_tESG_Li256ELb1ELb1ELb1ELb1EEENS1_36VarlenDynamicPersistentTileSchedulerILi128ELi160ELi256ELi128ELb1ELb1ELb1ELb0ELb1ELb1EEEEEEEEEvNT_6ParamsE,@"STO_CUDA_ENTRY STV_DEFAULT"
_ZN7cutlass13device_kernelIN5flash11enable_sm90INS1_16FlashAttnFwdSm90INS1_25CollectiveMainloopFwdSm90ILi2EN4cute5tupleIJNS5_1CILi1EEES8_S8_EEENS6_IJNS7_ILi128EEENS7_ILi160EEENS7_ILi192EEEEEELi128ENS_12float_e4m3_tEfNS_4arch4Sm90ELb0ELb0ELb0ELb1ELb0ELb1ELb0ELb1ELb1ELb1ELb1ELb0EEENS1_21CollectiveEpilogueFwdINS6_IJSA_SA_SB_EEES9_NS_10bfloat16_tESG_Li256ELb1ELb1ELb1ELb1EEENS1_36VarlenDynamicPersistentTileSchedulerILi128ELi160ELi256ELi128ELb1ELb1ELb1ELb0ELb1ELb1EEEEEEEEEvNT_6ParamsE:
[----:B------:R-:W-:Y:S01]  /*0000*/  LDC R1, c[0x0][0x37c] ;  /* 0x0000df00ff017b82 */ /* 0x000fe20000000800 */
[----:B------:R-:W-:Y:S05]  /*0010*/  EXIT ;  /* 0x000000000000794d */ /* 0x000fea0003800000 */
.L_x_2:
        /* <DEDUP_REMOVED lines=14> */
.L_x_11:


//--------------------- .text._ZN7cutlass13device_kernelIN5flash11enable_sm90INS1_16FlashAttnFwdSm90INS1_25CollectiveMainloopFwdSm90ILi2EN4cute5tupleIJNS5_1CILi1EEES8_S8_EEENS6_IJNS7_ILi128EEENS7_ILi160EEENS7_ILi192EEEEEELi128ENS_12float_e4m3_tEfNS_4arch4Sm90ELb0ELb1ELb0ELb0ELb0ELb0ELb0ELb1ELb1ELb1ELb1ELb0EEENS1_21CollectiveEpilogueFwdINS6_IJSA_SA_SB_EEES9_NS_10bfloat16_tESG_Li256ELb0ELb1ELb1ELb1EEENS1_19SingleTileSchedulerILb0ELb1ELb1ELi128EEEEEEEEEvNT_6ParamsE --------------------------
	.section	.text._ZN7cutlass13device_kernelIN5flash11enable_sm90INS1_16FlashAttnFwdSm90INS1_25CollectiveMainloopFwdSm90ILi2EN4cute5tupleIJNS5_1CILi1EEES8_S8_EEENS6_IJNS7_ILi128EEENS7_ILi160EEENS7_ILi192EEEEEELi128ENS_12float_e4m3_tEfNS_4arch4Sm90ELb0ELb1ELb0ELb0ELb0ELb0ELb0ELb1ELb1ELb1ELb1ELb0EEENS1_21CollectiveEpilogueFwdINS6_IJSA_SA_SB_EEES9_NS_10bfloat16_tESG_Li256ELb0ELb1ELb1ELb1EEENS1_19SingleTileSchedulerILb0ELb1ELb1ELi128EEEEEEEEEvNT_6ParamsE,"ax",@progbits
	.align	128
.text._ZN7cutlass13device_kernelIN5flash11enable_sm90INS1_16FlashAttnFwdSm90INS1_25CollectiveMainloopFwdSm90ILi2EN4cute5tupleIJNS5_1CILi1EEES8_S8_EEENS6_IJNS7_ILi128EEENS7_ILi160EEENS7_ILi192EEEEEELi128ENS_12float_e4m3_tEfNS_4arch4Sm90ELb0ELb1ELb0ELb0ELb0ELb0ELb0ELb1ELb1ELb1ELb1ELb0EEENS1_21CollectiveEpilogueFwdINS6_IJSA_SA_SB_EEES9_NS_10bfloat16_tESG_Li256ELb0ELb1ELb1ELb1EEENS1_19SingleTileSchedulerILb0ELb1ELb1ELi128EEEEEEEEEvNT_6ParamsE:
        .type           _ZN7cutlass13device_kernelIN5flash11enable_sm90INS1_16FlashAttnFwdSm90INS1_25CollectiveMainloopFwdSm90ILi2EN4cute5tupleIJNS5_1CILi1EEES8_S8_EEENS6_IJNS7_ILi128EEENS7_ILi160EEENS7_ILi192EEEEEELi128ENS_12float_e4m3_tEfNS_4arch4Sm90ELb0ELb1ELb0ELb0ELb0ELb0ELb0ELb1ELb1ELb1ELb1ELb0EEENS1_21CollectiveEpilogueFwdINS6_IJSA_SA_SB_EEES9_NS_10bfloat16_tESG_Li256ELb0ELb1ELb1ELb1EEENS1_19SingleTileSchedulerILb0ELb1ELb1ELi128EEEEEEEEEvNT_6ParamsE,@function
        .size           _ZN7cutlass13device_kernelIN5flash11enable_sm90INS1_16FlashAttnFwdSm90INS1_25CollectiveMainloopFwdSm90ILi2EN4cute5tupleIJNS5_1CILi1EEES8_S8_EEENS6_IJNS7_ILi128EEENS7_ILi160EEENS7_ILi192EEEEEELi128ENS_12float_e4m3_tEfNS_4arch4Sm90ELb0ELb1ELb0ELb0ELb0ELb0ELb0ELb1ELb1ELb1ELb1ELb0EEENS1_21CollectiveEpilogueFwdINS6_IJSA_SA_SB_EEES9_NS_10bfloat16_tESG_Li256ELb0ELb1ELb1ELb1EEENS1_19SingleTileSchedulerILb0ELb1ELb1ELi128EEEEEEEEEvNT_6ParamsE,(.L_x_12 - _ZN7cutlass13device_kernelIN5flash11enable_sm90INS1_16FlashAttnFwdSm90INS1_25CollectiveMainloopFwdSm90ILi2EN4cute5tupleIJNS5_1CILi1EEES8_S8_EEENS6_IJNS7_ILi128EEENS7_ILi160EEENS7_ILi192EEEEEELi128ENS_12float_e4m3_tEfNS_4arch4Sm90ELb0ELb1ELb0ELb0ELb0ELb0ELb0ELb1ELb1ELb1ELb1ELb0EEENS1_21CollectiveEpilogueFwdINS6_IJSA_SA_SB_EEES9_NS_10bfloat16_tESG_Li256ELb0ELb1ELb1ELb1EEENS1_19SingleTileSchedulerILb0ELb1ELb1ELi128EEEEEEEEEvNT_6ParamsE)
        .other          _ZN7cutlass13device_kernelIN5flash11enable_sm90INS1_16FlashAttnFwdSm90INS1_25CollectiveMainloopFwdSm90ILi2EN4cute5tupleIJNS5_1CILi1EEES8_S8_EEENS6_IJNS7_ILi128EEENS7_ILi160EEENS7_ILi192EEEEEELi128ENS_12float_e4m3_tEfNS_4arch4Sm90ELb0ELb1ELb0ELb0ELb0ELb0ELb0ELb1ELb1ELb1ELb1ELb0EEENS1_21CollectiveEpilogueFwdINS6_IJSA_SA_SB_EEES9_NS_10bfloat16_tESG_Li256ELb0ELb1ELb1ELb1EEENS1_19SingleTileSchedulerILb0ELb1ELb1ELi128EEEEEEEEEvNT_6ParamsE,@"STO_CUDA_ENTRY STV_DEFAULT"
_ZN7cutlass13device_kernelIN5flash11enable_sm90INS1_16FlashAttnFwdSm90INS1_25CollectiveMainloopFwdSm90ILi2EN4cute5tupleIJNS5_1CILi1EEES8_S8_EEENS6_IJNS7_ILi128EEENS7_ILi160EEENS7_ILi192EEEEEELi128ENS_12float_e4m3_tEfNS_4arch4Sm90ELb0ELb1ELb0ELb0ELb0ELb0ELb0ELb1ELb1ELb1ELb1ELb0EEENS1_21CollectiveEpilogueFwdINS6_IJSA_SA_SB_EEES9_NS_10bfloat16_tESG_Li256ELb0ELb1ELb1ELb1EEENS1_19SingleTileSchedulerILb0ELb1ELb1ELi128EEEEEEEEEvNT_6ParamsE:
[----:B------:R-:W-:Y:S01]  /*0000*/  LDC R1, c[0x0][0x37c] ;  /* 0x0000df00ff017b82 */ /* 0x000fe20000000800 */
[----:B------:R-:W-:Y:S05]  /*0010*/  EXIT ;  /* 0x000000000000794d */ /* 0x000fea0003800000 */
.L_x_3:
        /* <DEDUP_REMOVED lines=14> */
.L_x_12:


//--------------------- .text._ZN7cutlass13device_kernelIN5flash11enable_sm90INS1_16FlashAttnFwdSm90INS1_25CollectiveMainloopFwdSm90ILi2EN4cute5tupleIJNS5_1CILi1EEES8_S8_EEENS6_IJNS7_ILi128EEENS7_ILi160EEENS7_ILi192EEEEEELi128ENS_12float_e4m3_tEfNS_4arch4Sm90ELb0ELb1ELb0ELb1ELb0ELb0ELb0ELb1ELb1ELb1ELb1ELb0EEENS1_21CollectiveEpilogueFwdINS6_IJSA_SA_SB_EEES9_NS_10bfloat16_tESG_Li256ELb1ELb1ELb1ELb1EEENS1_36VarlenDynamicPersistentTileSchedulerILi128ELi160ELi256ELi128ELb1ELb1ELb1ELb1ELb0ELb1EEEEEEEEEvNT_6ParamsE --------------------------
	.section	.text._ZN7cutlass13device_kernelIN5flash11enable_sm90INS1_16FlashAttnFwdSm90INS1_25CollectiveMainloopFwdSm90ILi2EN4cute5tupleIJNS5_1CILi1EEES8_S8_EEENS6_IJNS7_ILi128EEENS7_ILi160EEENS7_ILi192EEEEEELi128ENS_12float_e4m3_tEfNS_4arch4Sm90ELb0ELb1ELb0ELb1ELb0ELb0ELb0ELb1ELb1ELb1ELb1ELb0EEENS1_21CollectiveEpilogueFwdINS6_IJSA_SA_SB_EEES9_NS_10bfloat16_tESG_Li256ELb1ELb1ELb1ELb1EEENS1_36VarlenDynamicPersistentTileSchedulerILi128ELi160ELi256ELi128ELb1ELb1ELb1ELb1ELb0ELb1EEEEEEEEEvNT_6ParamsE,"ax",@progbits
	.align	128
.text._ZN7cutlass13device_kernelIN5flash11enable_sm90INS1_16FlashAttnFwdSm90INS1_25CollectiveMainloopFwdSm90ILi2EN4cute5tupleIJNS5_1CILi1EEES8_S8_EEENS6_IJNS7_ILi128EEENS7_ILi160EEENS7_ILi192EEEEEELi128ENS_12float_e4m3_tEfNS_4arch4Sm90ELb0ELb1ELb0ELb1ELb0ELb0ELb0ELb1ELb1ELb1ELb1ELb0EEENS1_21CollectiveEpilogueFwdINS6_IJSA_SA_SB_EEES9_NS_10bfloat16_tESG_Li256ELb1ELb1ELb1ELb1EEENS1_36VarlenDynamicPersistentTileSchedulerILi128ELi160ELi256ELi128ELb1ELb1ELb1ELb1ELb0ELb1EEEEEEEEEvNT_6ParamsE:
        .type           _ZN7cutlass13device_kernelIN5flash11enable_sm90INS1_16FlashAttnFwdSm90INS1_25CollectiveMainloopFwdSm90ILi2EN4cute5tupleIJNS5_1CILi1EEES8_S8_EEENS6_IJNS7_ILi128EEENS7_ILi160EEENS7_ILi192EEEEEELi128ENS_12float_e4m3_tEfNS_4arch4Sm90ELb0ELb1ELb0ELb1ELb0ELb0ELb0ELb1ELb1ELb1ELb1ELb0EEENS1_21CollectiveEpilogueFwdINS6_IJSA_SA_SB_EEES9_NS_10bfloat16_tESG_Li256ELb1ELb1ELb1ELb1EEENS1_36VarlenDynamicPersistentTileSchedulerILi128ELi160ELi256ELi128ELb1ELb1ELb1ELb1ELb0ELb1EEEEEEEEEvNT_6ParamsE,@function
        .size           _ZN7cutlass13device_kernelIN5flash11enable_sm90INS1_16FlashAttnFwdSm90INS1_25CollectiveMainloopFwdSm90ILi2EN4cute5tupleIJNS5_1CILi1EEES8_S8_EEENS6_IJNS7_ILi128EEENS7_ILi160EEENS7_ILi192EEEEEELi128ENS_12float_e4m3_tEfNS_4arch4Sm90ELb0ELb1ELb0ELb1ELb0ELb0ELb0ELb1ELb1ELb1ELb1ELb0EEENS1_21CollectiveEpilogueFwdINS6_IJSA_SA_SB_EEES9_NS_10bfloat16_tESG_Li256ELb1ELb1ELb1ELb1EEENS1_36VarlenDynamicPersistentTileSchedulerILi128ELi160ELi256ELi128ELb1ELb1ELb1ELb1ELb0ELb1EEEEEEEEEvNT_6ParamsE,(.L_x_13 - _ZN7cutlass13device_kernelIN5flash11enable_sm90INS1_16FlashAttnFwdSm90INS1_25CollectiveMainloopFwdSm90ILi2EN4cute5tupleIJNS5_1CILi1EEES8_S8_EEENS6_IJNS7_ILi128EEENS7_ILi160EEENS7_ILi192EEEEEELi128ENS_12float_e4m3_tEfNS_4arch4Sm90ELb0ELb1ELb0ELb1ELb0ELb0ELb0ELb1ELb1ELb1ELb1ELb0EEENS1_21CollectiveEpilogueFwdINS6_IJSA_SA_SB_EEES9_NS_10bfloat16_tESG_Li256ELb1ELb1ELb1ELb1EEENS1_36VarlenDynamicPersistentTileSchedulerILi128ELi160ELi256ELi128ELb1ELb1ELb1ELb1ELb0ELb1EEEEEEEEEvNT_6ParamsE)
        .other          _ZN7cutlass13device_kernelIN5flash11enable_sm90INS1_16FlashAttnFwdSm90INS1_25CollectiveMainloopFwdSm90ILi2EN4cute5tupleIJNS5_1CILi1EEES8_S8_EEENS6_IJNS7_ILi128EEENS7_ILi160EEENS7_ILi192EEEEEELi128ENS_12float_e4m3_tEfNS_4arch4Sm90ELb0ELb1ELb0ELb1ELb0ELb0ELb0ELb1ELb1ELb1ELb1ELb0EEENS1_21CollectiveEpilogueFwdINS6_IJSA_SA_SB_EEES9_NS_10bfloat16_tESG_Li256ELb1ELb1ELb1ELb1EEENS1_36VarlenDynamicPersistentTileSchedulerILi128ELi160ELi256ELi128ELb1ELb1ELb1ELb1ELb0ELb1EEEEEEEEEvNT_6ParamsE,@"STO_CUDA_ENTRY STV_DEFAULT"
_ZN7cutlass13device_kernelIN5flash11enable_sm90INS1_16FlashAttnFwdSm90INS1_25CollectiveMainloopFwdSm90ILi2EN4cute5tupleIJNS5_1CILi1EEES8_S8_EEENS6_IJNS7_ILi128EEENS7_ILi160EEENS7_ILi192EEEEEELi128ENS_12float_e4m3_tEfNS_4arch4Sm90ELb0ELb1ELb0ELb1ELb0ELb0ELb0ELb1ELb1ELb1ELb1ELb0EEENS1_21CollectiveEpilogueFwdINS6_IJSA_SA_SB_EEES9_NS_10bfloat16_tESG_Li256ELb1ELb1ELb1ELb1EEENS1_36VarlenDynamicPersistentTileSchedulerILi128ELi160ELi256ELi128ELb1ELb1ELb1ELb1ELb0ELb1EEEEEEEEEvNT_6ParamsE:
[----:B------:R-:W-:Y:S01]  /*0000*/  LDC R1, c[0x0][0x37c] ;  /* 0x0000df00ff017b82 */ /* 0x000fe20000000800 */
[----:B------:R-:W-:Y:S05]  /*0010*/  EXIT ;  /* 0x000000000000794d */ /* 0x000fea0003800000 */
.L_x_4:
        /* <DEDUP_REMOVED lines=14> */
.L_x_13:


//--------------------- .text._ZN7cutlass13device_kernelIN5flash11enable_sm90INS1_16FlashAttnFwdSm90INS1_25CollectiveMainloopFwdSm90ILi2EN4cute5tupleIJNS5_1CILi1EEES8_S8_EEENS6_IJNS7_ILi128EEENS7_ILi160EEENS7_ILi192EEEEEELi128ENS_12float_e4m3_tEfNS_4arch4Sm90ELb0ELb1ELb0ELb1ELb0ELb1ELb0ELb1ELb1ELb1ELb1ELb0EEENS1_21CollectiveEpilogueFwdINS6_IJSA_SA_SB_EEES9_NS_10bfloat16_tESG_Li256ELb1ELb1ELb1ELb1EEENS1_36VarlenDynamicPersistentTileSchedulerILi128ELi160ELi256ELi128ELb1ELb1ELb1ELb1ELb0ELb1EEEEEEEEEvNT_6ParamsE --------------------------
	.section	.text._ZN7cutlass13device_kernelIN5flash11enable_sm90INS1_16FlashAttnFwdSm90INS1_25CollectiveMainloopFwdSm90ILi2EN4cute5tupleIJNS5_1CILi1EEES8_S8_EEENS6_IJNS7_ILi128EEENS7_ILi160EEENS7_ILi192EEEEEELi128ENS_12float_e4m3_tEfNS_4arch4Sm90ELb0ELb1ELb0ELb1ELb0ELb1ELb0ELb1ELb1ELb1ELb1ELb0EEENS1_21CollectiveEpilogueFwdINS6_IJSA_SA_SB_EEES9_NS_10bfloat16_tESG_Li256ELb1ELb1ELb1ELb1EEENS1_36VarlenDynamicPersistentTileSchedulerILi128ELi160ELi256ELi128ELb1ELb1ELb1ELb1ELb0ELb1EEEEEEEEEvNT_6ParamsE,"ax",@progbits
	.align	128
.text._ZN7cutlass13device_kernelIN5flash11enable_sm90INS1_16FlashAttnFwdSm90INS1_25CollectiveMainloopFwdSm90ILi2EN4cute5tupleIJNS5_1CILi1EEES8_S8_EEENS6_IJNS7_ILi128EEENS7_ILi160EEENS7_ILi192EEEEEELi128ENS_12float_e4m3_tEfNS_4arch4Sm90ELb0ELb1ELb0ELb1ELb0ELb1ELb0ELb1ELb1ELb1ELb1ELb0EEENS1_21CollectiveEpilogueFwdINS6_IJSA_SA_SB_EEES9_NS_10bfloat16_tESG_Li256ELb1ELb1ELb1ELb1EEENS1_36VarlenDynamicPersistentTileSchedulerILi128ELi160ELi256ELi128ELb1ELb1ELb1ELb1ELb0ELb1EEEEEEEEEvNT_6ParamsE:
        .type           _ZN7cutlass13device_kernelIN5flash11enable_sm90INS1_16FlashAttnFwdSm90INS1_25CollectiveMainloopFwdSm90ILi2EN4cute5tupleIJNS5_1CILi1EEES8_S8_EEENS6_IJNS7_ILi128EEENS7_ILi160EEENS7_ILi192EEEEEELi128ENS_12float_e4m3_tEfNS_4arch4Sm90ELb0ELb1ELb0ELb1ELb0ELb1ELb0ELb1ELb1ELb1ELb1ELb0EEENS1_21CollectiveEpilogueFwdINS6_IJSA_SA_SB_EEES9_NS_10bfloat16_tESG_Li256ELb1ELb1ELb1ELb1EEENS1_36VarlenDynamicPersistentTileSchedulerILi128ELi160ELi256ELi128ELb1ELb1ELb1ELb1ELb0ELb1EEEEEEEEEvNT_6ParamsE,@function
        .size           _ZN7cutlass13device_kernelIN5flash11enable_sm90INS1_16FlashAttnFwdSm90INS1_25CollectiveMainloopFwdSm90ILi2EN4cute5tupleIJNS5_1CILi1EEES8_S8_EEENS6_IJNS7_ILi128EEENS7_ILi160EEENS7_ILi192EEEEEELi128ENS_12float_e4m3_tEfNS_4arch4Sm90ELb0ELb1ELb0ELb1ELb0ELb1ELb0ELb1ELb1ELb1ELb1ELb0EEENS1_21CollectiveEpilogueFwdINS6_IJSA_SA_SB_EEES9_NS_10bfloat16_tESG_Li256ELb1ELb1ELb1ELb1EEENS1_36VarlenDynamicPersistentTileSchedulerILi128ELi160ELi256ELi128ELb1ELb1ELb1ELb1ELb0ELb1EEEEEEEEEvNT_6ParamsE,(.L_x_14 - _ZN7cutlass13device_kernelIN5flash11enable_sm90INS1_16FlashAttnFwdSm90INS1_25CollectiveMainloopFwdSm90ILi2EN4cute5tupleIJNS5_1CILi1EEES8_S8_EEENS6_IJNS7_ILi128EEENS7_ILi160EEENS7_ILi192EEEEEELi128ENS_12float_e4m3_tEfNS_4arch4Sm90ELb0ELb1ELb0ELb1ELb0ELb1ELb0ELb1ELb1ELb1ELb1ELb0EEENS1_21CollectiveEpilogueFwdINS6_IJSA_SA_SB_EEES9_NS_10bfloat16_tESG_Li256ELb1ELb1ELb1ELb1EEENS1_36VarlenDynamicPersistentTileSchedulerILi128ELi160ELi256ELi128ELb1ELb1ELb1ELb1ELb0ELb1EEEEEEEEEvNT_6ParamsE)
        .other          _ZN7cutlass13device_kernelIN5flash11enable_sm90INS1_16FlashAttnFwdSm90INS1_25CollectiveMainloopFwdSm90ILi2EN4cute5tupleIJNS5_1CILi1EEES8_S8_EEENS6_IJNS7_ILi128EEENS7_ILi160EEENS7_ILi192EEEEEELi128ENS_12float_e4m3_tEfNS_4arch4Sm90ELb0ELb1ELb0ELb1ELb0ELb1ELb0ELb1ELb1ELb1ELb1ELb0EEENS1_21CollectiveEpilogueFwdINS6_IJSA_SA_SB_EEES9_NS_10bfloat16_tESG_Li256ELb1ELb1ELb1ELb1EEENS1_36VarlenDynamicPersistentTileSchedulerILi128ELi160ELi256ELi128ELb1ELb1ELb1ELb1ELb0ELb1EEEEEEEEEvNT_6ParamsE,@"STO_CUDA_ENTRY STV_DEFAULT"
_ZN7cutlass13device_kernelIN5flash11enable_sm90INS1_16FlashAttnFwdSm90INS1_25CollectiveMainloopFwdSm90ILi2EN4cute5tupleIJNS5_1CILi1EEES8_S8_EEENS6_IJNS7_ILi128EEENS7_ILi160EEENS7_ILi192EEEEEELi128ENS_12float_e4m3_tEfNS_4arch4Sm90ELb0ELb1ELb0ELb1ELb0ELb1ELb0ELb1ELb1ELb1ELb1ELb0EEENS1_21CollectiveEpilogueFwdINS6_IJSA_SA_SB_EEES9_NS_10bfloat16_tESG_Li256ELb1ELb1ELb1ELb1EEENS1_36VarlenDynamicPersistentTileSchedulerILi128ELi160ELi256ELi128ELb1ELb1ELb1ELb1ELb0ELb1EEEEEEEEEvNT_6ParamsE:
[----:B------:R-:W-:Y:S01]  /*0000*/  LDC R1, c[0x0][0x37c] ;  /* 0x0000df00ff017b82 */ /* 0x000fe20000000800 */
[----:B------:R-:W-:Y:S05]  /*0010*/  EXIT ;  /* 0x000000000000794d */ /* 0x000fea0003800000 */
.L_x_5:
        /* <DEDUP_REMOVED lines=14> */
.L_x_14:


//--------------------- .text._ZN7cutlass13device_kernelIN5flash11enable_sm90INS1_16FlashAttnFwdSm90INS1_25CollectiveMainloopFwdSm90ILi2EN4cute5tupleIJNS5_1CILi1EEES8_S8_EEENS6_IJNS7_ILi128EEENS7_ILi160EEENS7_ILi192EEEEEELi128ENS_12float_e4m3_tEfNS_4arch4Sm90ELb1ELb0ELb0ELb0ELb0ELb0ELb0ELb1ELb1ELb1ELb1ELb0EEENS1_21CollectiveEpilogueFwdINS6_IJSA_SA_SB_EEES9_NS_10bfloat16_tESG_Li256ELb0ELb1ELb1ELb1EEENS1_19SingleTileSchedulerILb0ELb1ELb1ELi128EEEEEEEEEvNT_6ParamsE --------------------------
	.section	.text._ZN7cutlass13device_kernelIN5flash11enable_sm90INS1_16FlashAttnFwdSm90INS1_25CollectiveMainloopFwdSm90ILi2EN4cute5tupleIJNS5_1CILi1EEES8_S8_EEENS6_IJNS7_ILi128EEENS7_ILi160EEENS7_ILi192EEEEEELi128ENS_12float_e4m3_tEfNS_4arch4Sm90ELb1ELb0ELb0ELb0ELb0ELb0ELb0ELb1ELb1ELb1ELb1ELb0EEENS1_21CollectiveEpilogueFwdINS6_IJSA_SA_SB_EEES9_NS_10bfloat16_tESG_Li256ELb0ELb1ELb1ELb1EEENS1_19SingleTileSchedulerILb0ELb1ELb1ELi128EEEEEEEEEvNT_6ParamsE,"ax",@progbits
	.align	128
.text._ZN7cutlass13device_kernelIN5flash11enable_sm90INS1_16FlashAttnFwdSm90INS1_25CollectiveMainloopFwdSm90ILi2EN4cute5tupleIJNS5_1CILi1EEES8_S8_EEENS6_IJNS7_ILi128EEENS7_ILi160EEENS7_ILi192EEEEEELi128ENS_12float_e4m3_tEfNS_4arch4Sm90ELb1ELb0ELb0ELb0ELb0ELb0ELb0ELb1ELb1ELb1ELb1ELb0EEENS1_21CollectiveEpilogueFwdINS6_IJSA_SA_SB_EEES9_NS_10bfloat16_tESG_Li256ELb0ELb1ELb1ELb1EEENS1_19SingleTileSchedulerILb0ELb1ELb1ELi128EEEEEEEEEvNT_6ParamsE:
        .type           _ZN7cutlass13device_kernelIN5flash11enable_sm90INS1_16FlashAttnFwdSm90INS1_25CollectiveMainloopFwdSm90ILi2EN4cute5tupleIJNS5_1CILi1EEES8_S8_EEENS6_IJNS7_ILi128EEENS7_ILi160EEENS7_ILi192EEEEEELi128ENS_12float_e4m3_tEfNS_4arch4Sm90ELb1ELb0ELb0ELb0ELb0ELb0ELb0ELb1ELb1ELb1ELb1ELb0EEENS1_21CollectiveEpilogueFwdINS6_IJSA_SA_SB_EEES9_NS_10bfloat16_tESG_Li256ELb0ELb1ELb1ELb1EEENS1_19SingleTileSchedulerILb0ELb1ELb1ELi128EEEEEEEEEvNT_6ParamsE,@function
        .size           _ZN7cutlass13device_kernelIN5flash11enable_sm90INS1_16FlashAttnFwdSm90INS1_25CollectiveMainloopFwdSm90ILi2EN4cute5tupleIJNS5_1CILi1EEES8_S8_EEENS6_IJNS7_ILi128EEENS7_ILi160EEENS7_ILi192EEEEEELi128ENS_12float_e4m3_tEfNS_4arch4Sm90ELb1ELb0ELb0ELb0ELb0ELb0ELb0ELb1ELb1ELb1ELb1ELb0EEENS1_21CollectiveEpilogueFwdINS6_IJSA_SA_SB_EEES9_NS_10bfloat16_tESG_Li256ELb0ELb1ELb1ELb1EEENS1_19SingleTileSchedulerILb0ELb1ELb1ELi128EEEEEEEEEvNT_6ParamsE,(.L_x_15 - _ZN7cutlass13device_kernelIN5flash11enable_sm90INS1_16FlashAttnFwdSm90INS1_25CollectiveMainloopFwdSm90ILi2EN4cute5tupleIJNS5_1CILi1EEES8_S8_EEENS6_IJNS7_ILi128EEENS7_ILi160EEENS7_ILi192EEEEEELi128ENS_12float_e4m3_tEfNS_4arch4Sm90ELb1ELb0ELb0ELb0ELb0ELb0ELb0ELb1ELb1ELb1ELb1ELb0EEENS1_21CollectiveEpilogueFwdINS6_IJSA_SA_SB_EEES9_NS_10bfloat16_tESG_Li256ELb0ELb1ELb1ELb1EEENS1_19SingleTileSchedulerILb0ELb1ELb1ELi128EEEEEEEEEvNT_6ParamsE)
        .other          _ZN7cutlass13device_kernelIN5flash11enable_sm90INS1_16FlashAttnFwdSm90INS1_25CollectiveMainloopFwdSm90ILi2EN4cute5tupleIJNS5_1CILi1EEES8_S8_EEENS6_IJNS7_ILi128EEENS7_ILi160EEENS7_ILi192EEEEEELi128ENS_12float_e4m3_tEfNS_4arch4Sm90ELb1ELb0ELb0ELb0ELb0ELb0ELb0ELb1ELb1ELb1ELb1ELb0EEENS1_21CollectiveEpilogueFwdINS6_IJSA_SA_SB_EEES9_NS_10bfloat16_tESG_Li256ELb0ELb1ELb1ELb1EEENS1_19SingleTileSchedulerILb0ELb1ELb1ELi128EEEEEEEEEvNT_6ParamsE,@"STO_CUDA_ENTRY STV_DEFAULT"
_ZN7cutlass13device_kernelIN5flash11enable_sm90INS1_16FlashAttnFwdSm90INS1_25CollectiveMainloopFwdSm90ILi2EN4cute5tupleIJNS5_1CILi1EEES8_S8_EEENS6_IJNS7_ILi128EEENS7_ILi160EEENS7_ILi192EEEEEELi128ENS_12float_e4m3_tEfNS_4arch4Sm90ELb1ELb0ELb0ELb0ELb0ELb0ELb0ELb1ELb1ELb1ELb1ELb0EEENS1_21CollectiveEpilogueFwdINS6_IJSA_SA_SB_EEES9_NS_10bfloat16_tESG_Li256ELb0ELb1ELb1ELb1EEENS1_19SingleTileSchedulerILb0ELb1ELb1ELi128EEEEEEEEEvNT_6ParamsE:
[----:B------:R-:W-:Y:S01]  /*0000*/  LDC R1, c[0x0][0x37c] ;  /* 0x0000df00ff017b82 */ /* 0x000fe20000000800 */
[----:B------:R-:W-:Y:S05]  /*0010*/  EXIT ;  /* 0x000000000000794d */ /* 0x000fea0003800000 */
.L_x_6:
        /* <DEDUP_REMOVED lines=14> */
.L_x_15:


//--------------------- .text._ZN7cutlass13device_kernelIN5flash11enable_sm90INS1_16FlashAttnFwdSm90INS1_25CollectiveMainloopFwdSm90ILi2EN4cute5tupleIJNS5_1CILi1EEES8_S8_EEENS6_IJNS7_ILi128EEENS7_ILi160EEENS7_ILi192EEEEEELi128ENS_12float_e4m3_tEfNS_4arch4Sm90ELb1ELb0ELb0ELb1ELb0ELb0ELb0ELb1ELb1ELb1ELb1ELb0EEENS1_21CollectiveEpilogueFwdINS6_IJSA_SA_SB_EEES9_NS_10bfloat16_tESG_Li256ELb1ELb1ELb1ELb1EEENS1_36VarlenDynamicPersistentTileSchedulerILi128ELi160ELi256ELi128ELb1ELb1ELb1ELb1ELb1ELb1EEEEEEEEEvNT_6ParamsE --------------------------
	.section	.text._ZN7cutlass13device_kernelIN5flash11enable_sm90INS1_16FlashAttnFwdSm90INS1_25CollectiveMainloopFwdSm90ILi2EN4cute5tupleIJNS5_1CILi1EEES8_S8_EEENS6_IJNS7_ILi128EEENS7_ILi160EEENS7_ILi192EEEEEELi128ENS_12float_e4m3_tEfNS_4arch4Sm90ELb1ELb0ELb0ELb1ELb0ELb0ELb0ELb1ELb1ELb1ELb1ELb0EEENS1_21CollectiveEpilogueFwdINS6_IJSA_SA_SB_EEES9_NS_10bfloat16_tESG_Li256ELb1ELb1ELb1ELb1EEENS1_36VarlenDynamicPersistentTileSchedulerILi128ELi160ELi256ELi128ELb1ELb1ELb1ELb1ELb1ELb1EEEEEEEEEvNT_6ParamsE,"ax",@progbits
	.align	128
.text._ZN7cutlass13device_kernelIN5flash11enable_sm90INS1_16FlashAttnFwdSm90INS1_25CollectiveMainloopFwdSm90ILi2EN4cute5tupleIJNS5_1CILi1EEES8_S8_EEENS6_IJNS7_ILi128EEENS7_ILi160EEENS7_ILi192EEEEEELi128ENS_12float_e4m3_tEfNS_4arch4Sm90ELb1ELb0ELb0ELb1ELb0ELb0ELb0ELb1ELb1ELb1ELb1ELb0EEENS1_21CollectiveEpilogueFwdINS6_IJSA_SA_SB_EEES9_NS_10bfloat16_tESG_Li256ELb1ELb1ELb1ELb1EEENS1_36VarlenDynamicPersistentTileSchedulerILi128ELi160ELi256ELi128ELb1ELb1ELb1ELb1ELb1ELb1EEEEEEEEEvNT_6ParamsE:
        .type           _ZN7cutlass13device_kernelIN5flash11enable_sm90INS1_16FlashAttnFwdSm90INS1_25CollectiveMainloopFwdSm90ILi2EN4cute5tupleIJNS5_1CILi1EEES8_S8_EEENS6_IJNS7_ILi128EEENS7_ILi160EEENS7_ILi192EEEEEELi128ENS_12float_e4m3_tEfNS_4arch4Sm90ELb1ELb0ELb0ELb1ELb0ELb0ELb0ELb1ELb1ELb1ELb1ELb0EEENS1_21CollectiveEpilogueFwdINS6_IJSA_SA_SB_EEES9_NS_10bfloat16_tESG_Li256ELb1ELb1ELb1ELb1EEENS1_36VarlenDynamicPersistentTileSchedulerILi128ELi160ELi256ELi128ELb1ELb1ELb1ELb1ELb1ELb1EEEEEEEEEvNT_6ParamsE,@function
        .size           _ZN7cutlass13device_kernelIN5flash11enable_sm90INS1_16FlashAttnFwdSm90INS1_25CollectiveMainloopFwdSm90ILi2EN4cute5tupleIJNS5_1CILi1EEES8_S8_EEENS6_IJNS7_ILi128EEENS7_ILi160EEENS7_ILi192EEEEEELi128ENS_12float_e4m3_tEfNS_4arch4Sm90ELb1ELb0ELb0ELb1ELb0ELb0ELb0ELb1ELb1ELb1ELb1ELb0EEENS1_21CollectiveEpilogueFwdINS6_IJSA_SA_SB_EEES9_NS_10bfloat16_tESG_Li256ELb1ELb1ELb1ELb1EEENS1_36VarlenDynamicPersistentTileSchedulerILi128ELi160ELi256ELi128ELb1ELb1ELb1ELb1ELb1ELb1EEEEEEEEEvNT_6ParamsE,(.L_x_16 - _ZN7cutlass13device_kernelIN5flash11enable_sm90INS1_16FlashAttnFwdSm90INS1_25CollectiveMainloopFwdSm90ILi2EN4cute5tupleIJNS5_1CILi1EEES8_S8_EEENS6_IJNS7_ILi128EEENS7_ILi160EEENS7_ILi192EEEEEELi128ENS_12float_e4m3_tEfNS_4arch4Sm90ELb1ELb0ELb0ELb1ELb0ELb0ELb0ELb1ELb1ELb1ELb1ELb0EEENS1_21CollectiveEpilogueFwdINS6_IJSA_SA_SB_EEES9_NS_10bfloat16_tESG_Li256ELb1ELb1ELb1ELb1EEENS1_36VarlenDynamicPersistentTileSchedulerILi128ELi160ELi256ELi128ELb1ELb1ELb1ELb1ELb1ELb1EEEEEEEEEvNT_6ParamsE)
        .other          _ZN7cutlass13device_kernelIN5flash11enable_sm90INS1_16FlashAttnFwdSm90INS1_25CollectiveMainloopFwdSm90ILi2EN4cute5tupleIJNS5_1CILi1EEES8_S8_EEENS6_IJNS7_ILi128EEENS7_ILi160EEENS7_ILi192EEEEEELi128ENS_12float_e4m3_tEfNS_4arch4Sm90ELb1ELb0ELb0ELb1ELb0ELb0ELb0ELb1ELb1ELb1ELb1ELb0EEENS1_21CollectiveEpilogueFwdINS6_IJSA_SA_SB_EEES9_NS_10bfloat16_tESG_Li256ELb1ELb1ELb1ELb1EEENS1_36VarlenDynamicPersistentTileSchedulerILi128ELi160ELi256ELi128ELb1ELb1ELb1ELb1ELb1ELb1EEEEEEEEEvNT_6ParamsE,@"STO_CUDA_ENTRY STV_DEFAULT"
_ZN7cutlass13device_kernelIN5flash11enable_sm90INS1_16FlashAttnFwdSm90INS1_25CollectiveMainloopFwdSm90ILi2EN4cute5tupleIJNS5_1CILi1EEES8_S8_EEENS6_IJNS7_ILi128EEENS7_ILi160EEENS7_ILi192EEEEEELi128ENS_12float_e4m3_tEfNS_4arch4Sm90ELb1ELb0ELb0ELb1ELb0ELb0ELb0ELb1ELb1ELb1ELb1ELb0EEENS1_21CollectiveEpilogueFwdINS6_IJSA_SA_SB_EEES9_NS_10bfloat16_tESG_Li256ELb1ELb1ELb1ELb1EEENS1_36VarlenDynamicPersistentTileSchedulerILi128ELi160ELi256ELi128ELb1ELb1ELb1ELb1ELb1ELb1EEEEEEEEEvNT_6ParamsE:
[----:B------:R-:W-:Y:S01]  /*0000*/  LDC R1, c[0x0][0x37c] ;  /* 0x0000df00ff017b82 */ /* 0x000fe20000000800 */
[----:B------:R-:W-:Y:S05]  /*0010*/  EXIT ;  /* 0x000000000000794d */ /* 0x000fea0003800000 */
.L_x_7:
        /* <DEDUP_REMOVED lines=14> */
.L_x_16:


//--------------------- .text._ZN7cutlass13device_kernelIN5flash11enable_sm90INS1_16FlashAttnFwdSm90INS1_25CollectiveMainloopFwdSm90ILi2EN4cute5tupleIJNS5_1CILi1EEES8_S8_EEENS6_IJNS7_ILi128EEENS7_ILi160EEENS7_ILi192EEEEEELi128ENS_12float_e4m3_tEfNS_4arch4Sm90ELb1ELb0ELb0ELb1ELb0ELb1ELb0ELb1ELb1ELb1ELb1ELb0EEENS1_21CollectiveEpilogueFwdINS6_IJSA_SA_SB_EEES9_NS_10bfloat16_tESG_Li256ELb1ELb1ELb1ELb1EEENS1_36VarlenDynamicPersistentTileSchedulerILi128ELi160ELi256ELi128ELb1ELb1ELb1ELb1ELb1ELb1EEEEEEEEEvNT_6ParamsE --------------------------
	.section	.text._ZN7cutlass13device_kernelIN5flash11enable_sm90INS1_16FlashAttnFwdSm90INS1_25CollectiveMainloopFwdSm90ILi2EN4cute5tupleIJNS5_1CILi1EEES8_S8_EEENS6_IJNS7_ILi128EEENS7_ILi160EEENS7_ILi192EEEEEELi128ENS_12float_e4m3_tEfNS_4arch4Sm90ELb1ELb0ELb0ELb1ELb0ELb1ELb0ELb1ELb1ELb1ELb1ELb0EEENS1_21CollectiveEpilogueFwdINS6_IJSA_SA_SB_EEES9_NS_10bfloat16_tESG_Li256ELb1ELb1ELb1ELb1EEENS1_36VarlenDynamicPersistentTileSchedulerILi128ELi160ELi256ELi128ELb1ELb1ELb1ELb1ELb1ELb1EEEEEEEEEvNT_6ParamsE,"ax",@progbits
	.align	128
.text._ZN7cutlass13device_kernelIN5flash11enable_sm90INS1_16FlashAttnFwdSm90INS1_25CollectiveMainloopFwdSm90ILi2EN4cute5tupleIJNS5_1CILi1EEES8_S8_EEENS6_IJNS7_ILi128EEENS7_ILi160EEENS7_ILi192EEEEEELi128ENS_12float_e4m3_tEfNS_4arch4Sm90ELb1ELb0ELb0ELb1ELb0ELb1ELb0ELb1ELb1ELb1ELb1ELb0EEENS1_21CollectiveEpilogueFwdINS6_IJSA_SA_SB_EEES9_NS_10bfloat16_tESG_Li256ELb1ELb1ELb1ELb1EEENS1_36VarlenDynamicPersistentTileSchedulerILi128ELi160ELi256ELi128ELb1ELb1ELb1ELb1ELb1ELb1EEEEEEEEEvNT_6ParamsE:
        .type           _ZN7cutlass13device_kernelIN5flash11enable_sm90INS1_16FlashAttnFwdSm90INS1_25CollectiveMainloopFwdSm90ILi2EN4cute5tupleIJNS5_1CILi1EEES8_S8_EEENS6_IJNS7_ILi128EEENS7_ILi160EEENS7_ILi192EEEEEELi128ENS_12float_e4m3_tEfNS_4arch4Sm90ELb1ELb0ELb0ELb1ELb0ELb1ELb0ELb1ELb1ELb1ELb1ELb0EEENS1_21CollectiveEpilogueFwdINS6_IJSA_SA_SB_EEES9_NS_10bfloat16_tESG_Li256ELb1ELb1ELb1ELb1EEENS1_36VarlenDynamicPersistentTileSchedulerILi128ELi160ELi256ELi128ELb1ELb1ELb1ELb1ELb1ELb1EEEEEEEEEvNT_6ParamsE,@function
        .size           _ZN7cutlass13device_kernelIN5flash11enable_sm90INS1_16FlashAttnFwdSm90INS1_25CollectiveMainloopFwdSm90ILi2EN4cute5tupleIJNS5_1CILi1EEES8_S8_EEENS6_IJNS7_ILi128EEENS7_ILi160EEENS7_ILi192EEEEEELi128ENS_12float_e4m3_tEfNS_4arch4Sm90ELb1ELb0ELb0ELb1ELb0ELb1ELb0ELb1ELb1ELb1ELb1ELb0EEENS1_21CollectiveEpilogueFwdINS6_IJSA_SA_SB_EEES9_NS_10bfloat16_tESG_Li256ELb1ELb1ELb1ELb1EEENS1_36VarlenDynamicPersistentTileSchedulerILi128ELi160ELi256ELi128ELb1ELb1ELb1ELb1ELb1ELb1EEEEEEEEEvNT_6ParamsE,(.L_x_17 - _ZN7cutlass13device_kernelIN5flash11enable_sm90INS1_16FlashAttnFwdSm90INS1_25CollectiveMainloopFwdSm90ILi2EN4cute5tupleIJNS5_1CILi1EEES8_S8_EEENS6_IJNS7_ILi128EEENS7_ILi160EEENS7_ILi192EEEEEELi128ENS_12float_e4m3_tEfNS_4arch4Sm90ELb1ELb0ELb0ELb1ELb0ELb1ELb0ELb1ELb1ELb1ELb1ELb0EEENS1_21CollectiveEpilogueFwdINS6_IJSA_SA_SB_EEES9_NS_10bfloat16_tESG_Li256ELb1ELb1ELb1ELb1EEENS1_36VarlenDynamicPersistentTileSchedulerILi128ELi160ELi256ELi128ELb1ELb1ELb1ELb1ELb1ELb1EEEEEEEEEvNT_6ParamsE)
        .other          _ZN7cutlass13device_kernelIN5flash11enable_sm90INS1_16FlashAttnFwdSm90INS1_25CollectiveMainloopFwdSm90ILi2EN4cute5tupleIJNS5_1CILi1EEES8_S8_EEENS6_IJNS7_ILi128EEENS7_ILi160EEENS7_ILi192EEEEEELi128ENS_12float_e4m3_tEfNS_4arch4Sm90ELb1ELb0ELb0ELb1ELb0ELb1ELb0ELb1ELb1ELb1ELb1ELb0EEENS1_21CollectiveEpilogueFwdINS6_IJSA_SA_SB_EEES9_NS_10bfloat16_tESG_Li256ELb1ELb1ELb1ELb1EEENS1_36VarlenDynamicPersistentTileSchedulerILi128ELi160ELi256ELi128ELb1ELb1ELb1ELb1ELb1ELb1EEEEEEEEEvNT_6ParamsE,@"STO_CUDA_ENTRY STV_DEFAULT"
_ZN7cutlass13device_kernelIN5flash11enable_sm90INS1_16FlashAttnFwdSm90INS1_25CollectiveMainloopFwdSm90ILi2EN4cute5tupleIJNS5_1CILi1EEES8_S8_EEENS6_IJNS7_ILi128EEENS7_ILi160EEENS7_ILi192EEEEEELi128ENS_12float_e4m3_tEfNS_4arch4Sm90ELb1ELb0ELb0ELb1ELb0ELb1ELb0ELb1ELb1ELb1ELb1ELb0EEENS1_21CollectiveEpilogueFwdINS6_IJSA_SA_SB_EEES9_NS_10bfloat16_tESG_Li256ELb1ELb1ELb1ELb1EEENS1_36VarlenDynamicPersistentTileSchedulerILi128ELi160ELi256ELi128ELb1ELb1ELb1ELb1ELb1ELb1EEEEEEEEEvNT_6ParamsE:
[----:B------:R-:W-:Y:S01]  /*0000*/  LDC R1, c[0x0][0x37c] ;  /* 0x0000df00ff017b82 */ /* 0x000fe20000000800 */
[----:B------:R-:W-:Y:S05]  /*0010*/  EXIT ;  /* 0x000000000000794d */ /* 0x000fea0003800000 */
.L_x_8:
        /* <DEDUP_REMOVED lines=14> */
.L_x_17:


//--------------------- .nv.shared.reserved.0     --------------------------
	.section	.nv.shared.reserved.0,"aw",@nobits
	.weak		__nv_reservedSMEM_offset_0_alias
	.size		__nv_reservedSMEM_offset_0_alias, 0, 64
	.other		__nv_reservedSMEM_offset_0_alias,@"STO_CUDA_RESERVED_SHARED STV_DEFAULT"
__nv_reservedSMEM_offset_0_alias:
	.zero		0
	.zero		64


//--------------------- .nv.global                --------------------------
	.section	.nv.global,"aw",@nobits
.nv.global:
	.type		_ZN73_INTERNAL_b2f1931f_37_flash_fwd_hdimdiff_e4m3_split_sm90_cu_49158569_36924cute1_E,@object
	.size		_ZN73_INTERNAL_b2f1931f_37_flash_fwd_hdimdiff_e4m3_split_sm90_cu_49158569_36924cute1_E,(_ZN73_INTERNAL_b2f1931f_37_flash_fwd_hdimdiff_e4m3_split_sm90_cu_49158569_36924cuda3std3__45__cpo6cbeginE - _ZN73_INTERNAL_b2f1931f_37_flash_fwd_hdimdiff_e4m3_split_sm90_cu_49158569_36924cute1_E)
_ZN73_INTERNAL_b2f1931f_37_flash_fwd_hdimdiff_e4m3_split_sm90_cu_49158569_36924cute1_E:
	.zero		1
	.type		_ZN73_INTERNAL_b2f1931f_37_flash_fwd_hdimdiff_e4m3_split_sm90_cu_49158569_36924cuda3std3__45__cpo6cbeginE,@object
	.size		_ZN73_INTERNAL_b2f1931f_37_flash_fwd_hdimdiff_e4m3_split_sm90_cu_49158569_36924cuda3std3__45__cpo6cbeginE,(_ZN73_INTERNAL_b2f1931f_37_flash_fwd_hdimdiff_e4m3_split_sm90_cu_49158569_36924cuda3std3__48in_placeE - _ZN73_INTERNAL_b2f1931f_37_flash_fwd_hdimdiff_e4m3_split_sm90_cu_49158569_36924cuda3std3__45__cpo6cbeginE)
_ZN73_INTERNAL_b2f1931f_37_flash_fwd_hdimdiff_e4m3_split_sm90_cu_49158569_36924cuda3std3__45__cpo6cbeginE:
	.zero		1
	.type		_ZN73_INTERNAL_b2f1931f_37_flash_fwd_hdimdiff_e4m3_split_sm90_cu_49158569_36924cuda3std3__48in_placeE,@object
	.size		_ZN73_INTERNAL_b2f1931f_37_flash_fwd_hdimdiff_e4m3_split_sm90_cu_49158569_36924cuda3std3__48in_placeE,(_ZN73_INTERNAL_b2f1931f_37_flash_fwd_hdimdiff_e4m3_split_sm90_cu_49158569_36924cuda3std6ranges3__45__cpo9iter_moveE - _ZN73_INTERNAL_b2f1931f_37_flash_fwd_hdimdiff_e4m3_split_sm90_cu_49158569_36924cuda3std3__48in_placeE)
_ZN73_INTERNAL_b2f1931f_37_flash_fwd_hdimdiff_e4m3_split_sm90_cu_49158569_36924cuda3std3__48in_placeE:
	.zero		1
	.type		_ZN73_INTERNAL_b2f1931f_37_flash_fwd_hdimdiff_e4m3_split_sm90_cu_49158569_36924cuda3std6ranges3__45__cpo9iter_moveE,@object
	.size		_ZN73_INTERNAL_b2f1931f_37_flash_fwd_hdimdiff_e4m3_split_sm90_cu_49158569_36924cuda3std6ranges3__45__cpo9iter_moveE,(_ZN73_INTERNAL_b2f1931f_37_flash_fwd_hdimdiff_e4m3_split_sm90_cu_49158569_36924cuda3std3__45__cpo5beginE - _ZN73_INTERNAL_b2f1931f_37_flash_fwd_hdimdiff_e4m3_split_sm90_cu_49158569_36924cuda3std6ranges3__45__cpo9iter_moveE)
_ZN73_INTERNAL_b2f1931f_37_flash_fwd_hdimdiff_e4m3_split_sm90_cu_49158569_36924cuda3std6ranges3__45__cpo9iter_moveE:
	.zero		1
	.type		_ZN73_INTERNAL_b2f1931f_37_flash_fwd_hdimdiff_e4m3_split_sm90_cu_49158569_36924cuda3std3__45__cpo5beginE,@object
	.size		_ZN73_INTERNAL_b2f1931f_37_flash_fwd_hdimdiff_e4m3_split_sm90_cu_49158569_36924cuda3std3__45__cpo5beginE,(_ZN73_INTERNAL_b2f1931f_37_flash_fwd_hdimdiff_e4m3_split_sm90_cu_49158569_36924cuda3std3__475_GLOBAL__N__b2f1931f_37_flash_fwd_hdimdiff_e4m3_split_sm90_cu_49158569_36926ignoreE - _ZN73_INTERNAL_b2f1931f_37_flash_fwd_hdimdiff_e4m3_split_sm90_cu_49158569_36924cuda3std3__45__cpo5beginE)
_ZN73_INTERNAL_b2f1931f_37_flash_fwd_hdimdiff_e4m3_split_sm90_cu_49158569_36924cuda3std3__45__cpo5beginE:
	.zero		1
	.type		_ZN73_INTERNAL_b2f1931f_37_flash_fwd_hdimdiff_e4m3_split_sm90_cu_49158569_36924cuda3std3__475_GLOBAL__N__b2f1931f_37_flash_fwd_hdimdiff_e4m3_split_sm90_cu_49158569_36926ignoreE,@object
	.size		_ZN73_INTERNAL_b2f1931f_37_flash_fwd_hdimdiff_e4m3_split_sm90_cu_49158569_36924cuda3std3__475_GLOBAL__N__b2f1931f_37_flash_fwd_hdimdiff_e4m3_split_sm90_cu_49158569_36926ignoreE,(_ZN73_INTERNAL_b2f1931f_37_flash_fwd_hdimdiff_e4m3_split_sm90_cu_49158569_36924cute7productE - _ZN73_INTERNAL_b2f1931f_37_flash_fwd_hdimdiff_e4m3_split_sm90_cu_49158569_36924cuda3std3__475_GLOBAL__N__b2f1931f_37_flash_fwd_hdimdiff_e4m3_split_sm90_cu_49158569_36926ignoreE)
_ZN73_INTERNAL_b2f1931f_37_flash_fwd_hdimdiff_e4m3_split_sm90_cu_49158569_36924cuda3std3__475_GLOBAL__N__b2f1931f_37_flash_fwd_hdimdiff_e4m3_split_sm90_cu_49158569_36926ignoreE:
	.zero		1
	.type		_ZN73_INTERNAL_b2f1931f_37_flash_fwd_hdimdiff_e4m3_split_sm90_cu_49158569_36924cute7productE,@object
	.size		_ZN73_INTERNAL_b2f1931f_37_flash_fwd_hdimdiff_e4m3_split_sm90_cu_49158569_36924cute7productE,(_ZN73_INTERNAL_b2f1931f_37_flash_fwd_hdimdiff_e4m3_split_sm90_cu_49158569_36924cuda3std3__45__cpo3endE - _ZN73_INTERNAL_b2f1931f_37_flash_fwd_hdimdiff_e4m3_split_sm90_cu_49158569_36924cute7productE)
_ZN73_INTERNAL_b2f1931f_37_flash_fwd_hdimdiff_e4m3_split_sm90_cu_49158569_36924cute7productE:
	.zero		1
	.type		_ZN73_INTERNAL_b2f1931f_37_flash_fwd_hdimdiff_e4m3_split_sm90_cu_49158569_36924cuda3std3__45__cpo3endE,@object
	.size		_ZN73_INTERNAL_b2f1931f_37_flash_fwd_hdimdiff_e4m3_split_sm90_cu_49158569_36924cuda3std3__45__cpo3endE,(_ZN73_INTERNAL_b2f1931f_37_flash_fwd_hdimdiff_e4m3_split_sm90_cu_49158569_36924cuda3std3__419piecewise_constructE - _ZN73_INTERNAL_b2f1931f_37_flash_fwd_hdimdiff_e4m3_split_sm90_cu_49158569_36924cuda3std3__45__cpo3endE)
_ZN73_INTERNAL_b2f1931f_37_flash_fwd_hdimdiff_e4m3_split_sm90_cu_49158569_36924cuda3std3__45__cpo3endE:
	.zero		1
	.type		_ZN73_INTERNAL_b2f1931f_37_flash_fwd_hdimdiff_e4m3_split_sm90_cu_49158569_36924cuda3std3__419piecewise_constructE,@object
	.size		_ZN73_INTERNAL_b2f1931f_37_flash_fwd_hdimdiff_e4m3_split_sm90_cu_49158569_36924cuda3std3__419piecewise_constructE,(_ZN73_INTERNAL_b2f1931f_37_flash_fwd_hdimdiff_e4m3_split_sm90_cu_49158569_36924cuda3std3__45__cpo4cendE - _ZN73_INTERNAL_b2f1931f_37_flash_fwd_hdimdiff_e4m3_split_sm90_cu_49158569_36924cuda3std3__419piecewise_constructE)
_ZN73_INTERNAL_b2f1931f_37_flash_fwd_hdimdiff_e4m3_split_sm90_cu_49158569_36924cuda3std3__419piecewise_constructE:
	.zero		1
	.type		_ZN73_INTERNAL_b2f1931f_37_flash_fwd_hdimdiff_e4m3_split_sm90_cu_49158569_36924cuda3std3__45__cpo4cendE,@object
	.size		_ZN73_INTERNAL_b2f1931f_37_flash_fwd_hdimdiff_e4m3_split_sm90_cu_49158569_36924cuda3std3__45__cpo4cendE,(_ZN73_INTERNAL_b2f1931f_37_flash_fwd_hdimdiff_e4m3_split_sm90_cu_49158569_36924cuda3std6ranges3__45__cpo4swapE - _ZN73_INTERNAL_b2f1931f_37_flash_fwd_hdimdiff_e4m3_split_sm90_cu_49158569_36924cuda3std3__45__cpo4cendE)
_ZN73_INTERNAL_b2f1931f_37_flash_fwd_hdimdiff_e4m3_split_sm90_cu_49158569_36924cuda3std3__45__cpo4cendE:
	.zero		1
	.type		_ZN73_INTERNAL_b2f1931f_37_flash_fwd_hdimdiff_e4m3_split_sm90_cu_49158569_36924cuda3std6ranges3__45__cpo4swapE,@object
	.size		_ZN73_INTERNAL_b2f1931f_37_flash_fwd_hdimdiff_e4m3_split_sm90_cu_49158569_36924cuda3std6ranges3__45__cpo4swapE,(.L_7 - _ZN73_INTERNAL_b2f1931f_37_flash_fwd_hdimdiff_e4m3_split_sm90_cu_49158569_36924cuda3std6ranges3__45__cpo4swapE)
_ZN73_INTERNAL_b2f1931f_37_flash_fwd_hdimdiff_e4m3_split_sm90_cu_49158569_36924cuda3std6ranges3__45__cpo4swapE:
	.zero		1
.L_7:


//--------------------- .nv.constant0._ZN7cutlass13device_kernelIN5flash11enable_sm90INS1_16FlashAttnFwdSm90INS1_25CollectiveMainloopFwdSm90ILi2EN4cute5tupleIJNS5_1CILi1EEES8_S8_EEENS6_IJNS7_ILi128EEENS7_ILi160EEENS7_ILi192EEEEEELi128ENS_12float_e4m3_tEfNS_4arch4Sm90ELb0ELb0ELb0ELb0ELb0ELb0ELb0ELb1ELb1ELb1ELb1ELb0EEENS1_21CollectiveEpilogueFwdINS6_IJSA_SA_SB_EEES9_NS_10bfloat16_tESG_Li256ELb0ELb1ELb1ELb1EEENS1_19SingleTileSchedulerILb0ELb1ELb1ELi128EEEEEEEEEvNT_6ParamsE --------------------------
	.section	.nv.constant0._ZN7cutlass13device_kernelIN5flash11enable_sm90INS1_16FlashAttnFwdSm90INS1_25CollectiveMainloopFwdSm90ILi2EN4cute5tupleIJNS5_1CILi1EEES8_S8_EEENS6_IJNS7_ILi128EEENS7_ILi160EEENS7_ILi192EEEEEELi128ENS_12float_e4m3_tEfNS_4arch4Sm90ELb0ELb0ELb0ELb0ELb0ELb0ELb0ELb1ELb1ELb1ELb1ELb0EEENS1_21CollectiveEpilogueFwdINS6_IJSA_SA_SB_EEES9_NS_10bfloat16_tESG_Li256ELb0ELb1ELb1ELb1EEENS1_19SingleTileSchedulerILb0ELb1ELb1ELi128EEEEEEEEEvNT_6ParamsE,"a",@progbits
	.sectionflags	@""
	.align	4
.nv.constant0._ZN7cutlass13device_kernelIN5flash11enable_sm90INS1_16FlashAttnFwdSm90INS1_25CollectiveMainloopFwdSm90ILi2EN4cute5tupleIJNS5_1CILi1EEES8_S8_EEENS6_IJNS7_ILi128EEENS7_ILi160EEENS7_ILi192EEEEEELi128ENS_12float_e4m3_tEfNS_4arch4Sm90ELb0ELb0ELb0ELb0ELb0ELb0ELb0ELb1ELb1ELb1ELb1ELb0EEENS1_21CollectiveEpilogueFwdINS6_IJSA_SA_SB_EEES9_NS_10bfloat16_tESG_Li256ELb0ELb1ELb1ELb1EEENS1_19SingleTileSchedulerILb0ELb1ELb1ELi128EEEEEEEEEvNT_6ParamsE:
	.zero		3456


//--------------------- .nv.constant0._ZN7cutlass13device_kernelIN5flash11enable_sm90INS1_16FlashAttnFwdSm90INS1_25CollectiveMainloopFwdSm90ILi2EN4cute5tupleIJNS5_1CILi1EEES8_S8_EEENS6_IJNS7_ILi128EEENS7_ILi160EEENS7_ILi192EEEEEELi128ENS_12float_e4m3_tEfNS_4arch4Sm90ELb0ELb0ELb0ELb1ELb0ELb0ELb0ELb1ELb1ELb1ELb1ELb0EEENS1_21CollectiveEpilogueFwdINS6_IJSA_SA_SB_EEES9_NS_10bfloat16_tESG_Li256ELb1ELb1ELb1ELb1EEENS1_36VarlenDynamicPersistentTileSchedulerILi128ELi160ELi256ELi128ELb1ELb1ELb1ELb0ELb1ELb1EEEEEEEEEvNT_6ParamsE --------------------------
	.section	.nv.constant0._ZN7cutlass13device_kernelIN5flash11enable_sm90INS1_16FlashAttnFwdSm90INS1_25CollectiveMainloopFwdSm90ILi2EN4cute5tupleIJNS5_1CILi1EEES8_S8_EEENS6_IJNS7_ILi128EEENS7_ILi160EEENS7_ILi192EEEEEELi128ENS_12float_e4m3_tEfNS_4arch4Sm90ELb0ELb0ELb0ELb1ELb0ELb0ELb0ELb1ELb1ELb1ELb1ELb0EEENS1_21CollectiveEpilogueFwdINS6_IJSA_SA_SB_EEES9_NS_10bfloat16_tESG_Li256ELb1ELb1ELb1ELb1EEENS1_36VarlenDynamicPersistentTileSchedulerILi128ELi160ELi256ELi128ELb1ELb1ELb1ELb0ELb1ELb1EEEEEEEEEvNT_6ParamsE,"a",@progbits
	.sectionflags	@""
	.align	4
.nv.constant0._ZN7cutlass13device_kernelIN5flash11enable_sm90INS1_16FlashAttnFwdSm90INS1_25CollectiveMainloopFwdSm90ILi2EN4cute5tupleIJNS5_1CILi1EEES8_S8_EEENS6_IJNS7_ILi128EEENS7_ILi160EEENS7_ILi192EEEEEELi128ENS_12float_e4m3_tEfNS_4arch4Sm90ELb0ELb0ELb0ELb1ELb0ELb0ELb0ELb1ELb1ELb1ELb1ELb0EEENS1_21CollectiveEpilogueFwdINS6_IJSA_SA_SB_EEES9_NS_10bfloat16_tESG_Li256ELb1ELb1ELb1ELb1EEENS1_36VarlenDynamicPersistentTileSchedulerILi128ELi160ELi256ELi128ELb1ELb1ELb1ELb0ELb1ELb1EEEEEEEEEvNT_6ParamsE:
	.zero		3584


//--------------------- .nv.constant0._ZN7cutlass13device_kernelIN5flash11enable_sm90INS1_16FlashAttnFwdSm90INS1_25CollectiveMainloopFwdSm90ILi2EN4cute5tupleIJNS5_1CILi1EEES8_S8_EEENS6_IJNS7_ILi128EEENS7_ILi160EEENS7_ILi192EEEEEELi128ENS_12float_e4m3_tEfNS_4arch4Sm90ELb0ELb0ELb0ELb1ELb0ELb1ELb0ELb1ELb1ELb1ELb1ELb0EEENS1_21CollectiveEpilogueFwdINS6_IJSA_SA_SB_EEES9_NS_10bfloat16_tESG_Li256ELb1ELb1ELb1ELb1EEENS1_36VarlenDynamicPersistentTileSchedulerILi128ELi160ELi256ELi128ELb1ELb1ELb1ELb0ELb1ELb1EEEEEEEEEvNT_6ParamsE --------------------------
	.section	.nv.constant0._ZN7cutlass13device_kernelIN5flash11enable_sm90INS1_16FlashAttnFwdSm90INS1_25CollectiveMainloopFwdSm90ILi2EN4cute5tupleIJNS5_1CILi1EEES8_S8_EEENS6_IJNS7_ILi128EEENS7_ILi160EEENS7_ILi192EEEEEELi128ENS_12float_e4m3_tEfNS_4arch4Sm90ELb0ELb0ELb0ELb1ELb0ELb1ELb0ELb1ELb1ELb1ELb1ELb0EEENS1_21CollectiveEpilogueFwdINS6_IJSA_SA_SB_EEES9_NS_10bfloat16_tESG_Li256ELb1ELb1ELb1ELb1EEENS1_36VarlenDynamicPersistentTileSchedulerILi128ELi160ELi256ELi128ELb1ELb1ELb1ELb0ELb1ELb1EEEEEEEEEvNT_6ParamsE,"a",@progbits
	.sectionflags	@""
	.align	4
.nv.constant0._ZN7cutlass13device_kernelIN5flash11enable_sm90INS1_16FlashAttnFwdSm90INS1_25CollectiveMainloopFwdSm90ILi2EN4cute5tupleIJNS5_1CILi1EEES8_S8_EEENS6_IJNS7_ILi128EEENS7_ILi160EEENS7_ILi192EEEEEELi128ENS_12float_e4m3_tEfNS_4arch4Sm90ELb0ELb0ELb0ELb1ELb0ELb1ELb0ELb1ELb1ELb1ELb1ELb0EEENS1_21CollectiveEpilogueFwdINS6_IJSA_SA_SB_EEES9_NS_10bfloat16_tESG_Li256ELb1ELb1ELb1ELb1EEENS1_36VarlenDynamicPersistentTileSchedulerILi128ELi160ELi256ELi128ELb1ELb1ELb1ELb0ELb1ELb1EEEEEEEEEvNT_6ParamsE:
	.zero		3584


//--------------------- .nv.constant0._ZN7cutlass13device_kernelIN5flash11enable_sm90INS1_16FlashAttnFwdSm90INS1_25CollectiveMainloopFwdSm90ILi2EN4cute5tupleIJNS5_1CILi1EEES8_S8_EEENS6_IJNS7_ILi128EEENS7_ILi160EEENS7_ILi192EEEEEELi128ENS_12float_e4m3_tEfNS_4arch4Sm90ELb0ELb1ELb0ELb0ELb0ELb0ELb0ELb1ELb1ELb1ELb1ELb0EEENS1_21CollectiveEpilogueFwdINS6_IJSA_SA_SB_EEES9_NS_10bfloat16_tESG_Li256ELb0ELb1ELb1ELb1EEENS1_19SingleTileSchedulerILb0ELb1ELb1ELi128EEEEEEEEEvNT_6ParamsE --------------------------
	.section	.nv.constant0._ZN7cutlass13device_kernelIN5flash11enable_sm90INS1_16FlashAttnFwdSm90INS1_25CollectiveMainloopFwdSm90ILi2EN4cute5tupleIJNS5_1CILi1EEES8_S8_EEENS6_IJNS7_ILi128EEENS7_ILi160EEENS7_ILi192EEEEEELi128ENS_12float_e4m3_tEfNS_4arch4Sm90ELb0ELb1ELb0ELb0ELb0ELb0ELb0ELb1ELb1ELb1ELb1ELb0EEENS1_21CollectiveEpilogueFwdINS6_IJSA_SA_SB_EEES9_NS_10bfloat16_tESG_Li256ELb0ELb1ELb1ELb1EEENS1_19SingleTileSchedulerILb0ELb1ELb1ELi128EEEEEEEEEvNT_6ParamsE,"a",@progbits
	.sectionflags	@""
	.align	4
.nv.constant0._ZN7cutlass13device_kernelIN5flash11enable_sm90INS1_16FlashAttnFwdSm90INS1_25CollectiveMainloopFwdSm90ILi2EN4cute5tupleIJNS5_1CILi1EEES8_S8_EEENS6_IJNS7_ILi128EEENS7_ILi160EEENS7_ILi192EEEEEELi128ENS_12float_e4m3_tEfNS_4arch4Sm90ELb0ELb1ELb0ELb0ELb0ELb0ELb0ELb1ELb1ELb1ELb1ELb0EEENS1_21CollectiveEpilogueFwdINS6_IJSA_SA_SB_EEES9_NS_10bfloat16_tESG_Li256ELb0ELb1ELb1ELb1EEENS1_19SingleTileSchedulerILb0ELb1ELb1ELi128EEEEEEEEEvNT_6ParamsE:
	.zero		3456


//--------------------- .nv.constant0._ZN7cutlass13device_kernelIN5flash11enable_sm90INS1_16FlashAttnFwdSm90INS1_25CollectiveMainloopFwdSm90ILi2EN4cute5tupleIJNS5_1CILi1EEES8_S8_EEENS6_IJNS7_ILi128EEENS7_ILi160EEENS7_ILi192EEEEEELi128ENS_12float_e4m3_tEfNS_4arch4Sm90ELb0ELb1ELb0ELb1ELb0ELb0ELb0ELb1ELb1ELb1ELb1ELb0EEENS1_21CollectiveEpilogueFwdINS6_IJSA_SA_SB_EEES9_NS_10bfloat16_tESG_Li256ELb1ELb1ELb1ELb1EEENS1_36VarlenDynamicPersistentTileSchedulerILi128ELi160ELi256ELi128ELb1ELb1ELb1ELb1ELb0ELb1EEEEEEEEEvNT_6ParamsE --------------------------
	.section	.nv.constant0._ZN7cutlass13device_kernelIN5flash11enable_sm90INS1_16FlashAttnFwdSm90INS1_25CollectiveMainloopFwdSm90ILi2EN4cute5tupleIJNS5_1CILi1EEES8_S8_EEENS6_IJNS7_ILi128EEENS7_ILi160EEENS7_ILi192EEEEEELi128ENS_12float_e4m3_tEfNS_4arch4Sm90ELb0ELb1ELb0ELb1ELb0ELb0ELb0ELb1ELb1ELb1ELb1ELb0EEENS1_21CollectiveEpilogueFwdINS6_IJSA_SA_SB_EEES9_NS_10bfloat16_tESG_Li256ELb1ELb1ELb1ELb1EEENS1_36VarlenDynamicPersistentTileSchedulerILi128ELi160ELi256ELi128ELb1ELb1ELb1ELb1ELb0ELb1EEEEEEEEEvNT_6ParamsE,"a",@progbits
	.sectionflags	@""
	.align	4
.nv.constant0._ZN7cutlass13device_kernelIN5flash11enable_sm90INS1_16FlashAttnFwdSm90INS1_25CollectiveMainloopFwdSm90ILi2EN4cute5tupleIJNS5_1CILi1EEES8_S8_EEENS6_IJNS7_ILi128EEENS7_ILi160EEENS7_ILi192EEEEEELi128ENS_12float_e4m3_tEfNS_4arch4Sm90ELb0ELb1ELb0ELb1ELb0ELb0ELb0ELb1ELb1ELb1ELb1ELb0EEENS1_21CollectiveEpilogueFwdINS6_IJSA_SA_SB_EEES9_NS_10bfloat16_tESG_Li256ELb1ELb1ELb1ELb1EEENS1_36VarlenDynamicPersistentTileSchedulerILi128ELi160ELi256ELi128ELb1ELb1ELb1ELb1ELb0ELb1EEEEEEEEEvNT_6ParamsE:
	.zero		3584


//--------------------- .nv.constant0._ZN7cutlass13device_kernelIN5flash11enable_sm90INS1_16FlashAttnFwdSm90INS1_25CollectiveMainloopFwdSm90ILi2EN4cute5tupleIJNS5_1CILi1EEES8_S8_EEENS6_IJNS7_ILi128EEENS7_ILi160EEENS7_ILi192EEEEEELi128ENS_12float_e4m3_tEfNS_4arch4Sm90ELb0ELb1ELb0ELb1ELb0ELb1ELb0ELb1ELb1ELb1ELb1ELb0EEENS1_21CollectiveEpilogueFwdINS6_IJSA_SA_SB_EEES9_NS_10bfloat16_tESG_Li256ELb1ELb1ELb1ELb1EEENS1_36VarlenDynamicPersistentTileSchedulerILi128ELi160ELi256ELi128ELb1ELb1ELb1ELb1ELb0ELb1EEEEEEEEEvNT_6ParamsE --------------------------
	.section	.nv.constant0._ZN7cutlass13device_kernelIN5flash11enable_sm90INS1_16FlashAttnFwdSm90INS1_25CollectiveMainloopFwdSm90ILi2EN4cute5tupleIJNS5_1CILi1EEES8_S8_EEENS6_IJNS7_ILi128EEENS7_ILi160EEENS7_ILi192EEEEEELi128ENS_12float_e4m3_tEfNS_4arch4Sm90ELb0ELb1ELb0ELb1ELb0ELb1ELb0ELb1ELb1ELb1ELb1ELb0EEENS1_21CollectiveEpilogueFwdINS6_IJSA_SA_SB_EEES9_NS_10bfloat16_tESG_Li256ELb1ELb1ELb1ELb1EEENS1_36VarlenDynamicPersistentTileSchedulerILi128ELi160ELi256ELi128ELb1ELb1ELb1ELb1ELb0ELb1EEEEEEEEEvNT_6ParamsE,"a",@progbits
	.sectionflags	@""
	.align	4
.nv.constant0._ZN7cutlass13device_kernelIN5flash11enable_sm90INS1_16FlashAttnFwdSm90INS1_25CollectiveMainloopFwdSm90ILi2EN4cute5tupleIJNS5_1CILi1EEES8_S8_EEENS6_IJNS7_ILi128EEENS7_ILi160EEENS7_ILi192EEEEEELi128ENS_12float_e4m3_tEfNS_4arch4Sm90ELb0ELb1ELb0ELb1ELb0ELb1ELb0ELb1ELb1ELb1ELb1ELb0EEENS1_21CollectiveEpilogueFwdINS6_IJSA_SA_SB_EEES9_NS_10bfloat16_tESG_Li256ELb1ELb1ELb1ELb1EEENS1_36VarlenDynamicPersistentTileSchedulerILi128ELi160ELi256ELi128ELb1ELb1ELb1ELb1ELb0ELb1EEEEEEEEEvNT_6ParamsE:
	.zero		3584


//--------------------- .nv.constant0._ZN7cutlass13device_kernelIN5flash11enable_sm90INS1_16FlashAttnFwdSm90INS1_25CollectiveMainloopFwdSm90ILi2EN4cute5tupleIJNS5_1CILi1EEES8_S8_EEENS6_IJNS7_ILi128EEENS7_ILi160EEENS7_ILi192EEEEEELi128ENS_12float_e4m3_tEfNS_4arch4Sm90ELb1ELb0ELb0ELb0ELb0ELb0ELb0ELb1ELb1ELb1ELb1ELb0EEENS1_21CollectiveEpilogueFwdINS6_IJSA_SA_SB_EEES9_NS_10bfloat16_tESG_Li256ELb0ELb1ELb1ELb1EEENS1_19SingleTileSchedulerILb0ELb1ELb1ELi128EEEEEEEEEvNT_6ParamsE --------------------------
	.section	.nv.constant0._ZN7cutlass13device_kernelIN5flash11enable_sm90INS1_16FlashAttnFwdSm90INS1_25CollectiveMainloopFwdSm90ILi2EN4cute5tupleIJNS5_1CILi1EEES8_S8_EEENS6_IJNS7_ILi128EEENS7_ILi160EEENS7_ILi192EEEEEELi128ENS_12float_e4m3_tEfNS_4arch4Sm90ELb1ELb0ELb0ELb0ELb0ELb0ELb0ELb1ELb1ELb1ELb1ELb0EEENS1_21CollectiveEpilogueFwdINS6_IJSA_SA_SB_EEES9_NS_10bfloat16_tESG_Li256ELb0ELb1ELb1ELb1EEENS1_19SingleTileSchedulerILb0ELb1ELb1ELi128EEEEEEEEEvNT_6ParamsE,"a",@progbits
	.sectionflags	@""
	.align	4
.nv.constant0._ZN7cutlass13device_kernelIN5flash11enable_sm90INS1_16FlashAttnFwdSm90INS1_25CollectiveMainloopFwdSm90ILi2EN4cute5tupleIJNS5_1CILi1EEES8_S8_EEENS6_IJNS7_ILi128EEENS7_ILi160EEENS7_ILi192EEEEEELi128ENS_12float_e4m3_tEfNS_4arch4Sm90ELb1ELb0ELb0ELb0ELb0ELb0ELb0ELb1ELb1ELb1ELb1ELb0EEENS1_21CollectiveEpilogueFwdINS6_IJSA_SA_SB_EEES9_NS_10bfloat16_tESG_Li256ELb0ELb1ELb1ELb1EEENS1_19SingleTileSchedulerILb0ELb1ELb1ELi128EEEEEEEEEvNT_6ParamsE:
	.zero		3456


//--------------------- .nv.constant0._ZN7cutlass13device_kernelIN5flash11enable_sm90INS1_16FlashAttnFwdSm90INS1_25CollectiveMainloopFwdSm90ILi2EN4cute5tupleIJNS5_1CILi1EEES8_S8_EEENS6_IJNS7_ILi128EEENS7_ILi160EEENS7_ILi192EEEEEELi128ENS_12float_e4m3_tEfNS_4arch4Sm90ELb1ELb0ELb0ELb1ELb0ELb0ELb0ELb1ELb1ELb1ELb1ELb0EEENS1_21CollectiveEpilogueFwdINS6_IJSA_SA_SB_EEES9_NS_10bfloat16_tESG_Li256ELb1ELb1ELb1ELb1EEENS1_36VarlenDynamicPersistentTileSchedulerILi128ELi160ELi256ELi128ELb1ELb1ELb1ELb1ELb1ELb1EEEEEEEEEvNT_6ParamsE --------------------------
	.section	.nv.constant0._ZN7cutlass13device_kernelIN5flash11enable_sm90INS1_16FlashAttnFwdSm90INS1_25CollectiveMainloopFwdSm90ILi2EN4cute5tupleIJNS5_1CILi1EEES8_S8_EEENS6_IJNS7_ILi128EEENS7_ILi160EEENS7_ILi192EEEEEELi128ENS_12float_e4m3_tEfNS_4arch4Sm90ELb1ELb0ELb0ELb1ELb0ELb0ELb0ELb1ELb1ELb1ELb1ELb0EEENS1_21CollectiveEpilogueFwdINS6_IJSA_SA_SB_EEES9_NS_10bfloat16_tESG_Li256ELb1ELb1ELb1ELb1EEENS1_36VarlenDynamicPersistentTileSchedulerILi128ELi160ELi256ELi128ELb1ELb1ELb1ELb1ELb1ELb1EEEEEEEEEvNT_6ParamsE,"a",@progbits
	.sectionflags	@""
	.align	4
.nv.constant0._ZN7cutlass13device_kernelIN5flash11enable_sm90INS1_16FlashAttnFwdSm90INS1_25CollectiveMainloopFwdSm90ILi2EN4cute5tupleIJNS5_1CILi1EEES8_S8_EEENS6_IJNS7_ILi128EEENS7_ILi160EEENS7_ILi192EEEEEELi128ENS_12float_e4m3_tEfNS_4arch4Sm90ELb1ELb0ELb0ELb1ELb0ELb0ELb0ELb1ELb1ELb1ELb1ELb0EEENS1_21CollectiveEpilogueFwdINS6_IJSA_SA_SB_EEES9_NS_10bfloat16_tESG_Li256ELb1ELb1ELb1ELb1EEENS1_36VarlenDynamicPersistentTileSchedulerILi128ELi160ELi256ELi128ELb1ELb1ELb1ELb1ELb1ELb1EEEEEEEEEvNT_6ParamsE:
	.zero		3584


//--------------------- .nv.constant0._ZN7cutlass13device_kernelIN5flash11enable_sm90INS1_16FlashAttnFwdSm90INS1_25CollectiveMainloopFwdSm90ILi2EN4cute5tupleIJNS5_1CILi1EEES8_S8_EEENS6_IJNS7_ILi128EEENS7_ILi160EEENS7_ILi192EEEEEELi128ENS_12float_e4m3_tEfNS_4arch4Sm90ELb1ELb0ELb0ELb1ELb0ELb1ELb0ELb1ELb1ELb1ELb1ELb0EEENS1_21CollectiveEpilogueFwdINS6_IJSA_SA_SB_EEES9_NS_10bfloat16_tESG_Li256ELb1ELb1ELb1ELb1EEENS1_36VarlenDynamicPersistentTileSchedulerILi128ELi160ELi256ELi128ELb1ELb1ELb1ELb1ELb1ELb1EEEEEEEEEvNT_6ParamsE --------------------------
	.section	.nv.constant0._ZN7cutlass13device_kernelIN5flash11enable_sm90INS1_16FlashAttnFwdSm90INS1_25CollectiveMainloopFwdSm90ILi2EN4cute5tupleIJNS5_1CILi1EEES8_S8_EEENS6_IJNS7_ILi128EEENS7_ILi160EEENS7_ILi192EEEEEELi128ENS_12float_e4m3_tEfNS_4arch4Sm90ELb1ELb0ELb0ELb1ELb0ELb1ELb0ELb1ELb1ELb1ELb1ELb0EEENS1_21CollectiveEpilogueFwdINS6_IJSA_SA_SB_EEES9_NS_10bfloat16_tESG_Li256ELb1ELb1ELb1ELb1EEENS1_36VarlenDynamicPersistentTileSchedulerILi128ELi160ELi256ELi128ELb1ELb1ELb1ELb1ELb1ELb1EEEEEEEEEvNT_6ParamsE,"a",@progbits
	.sectionflags	@""
	.align	4
.nv.constant0._ZN7cutlass13device_kernelIN5flash11enable_sm90INS1_16FlashAttnFwdSm90INS1_25CollectiveMainloopFwdSm90ILi2EN4cute5tupleIJNS5_1CILi1EEES8_S8_EEENS6_IJNS7_ILi128EEENS7_ILi160EEENS7_ILi192EEEEEELi128ENS_12float_e4m3_tEfNS_4arch4Sm90ELb1ELb0ELb0ELb1ELb0ELb1ELb0ELb1ELb1ELb1ELb1ELb0EEENS1_21CollectiveEpilogueFwdINS6_IJSA_SA_SB_EEES9_NS_10bfloat16_tESG_Li256ELb1ELb1ELb1ELb1EEENS1_36VarlenDynamicPersistentTileSchedulerILi128ELi160ELi256ELi128ELb1ELb1ELb1ELb1ELb1ELb1EEEEEEEEEvNT_6ParamsE:
	.zero		3584


//--------------------- SYMBOLS --------------------------

	.type		.nv.reservedSmem.offset0,@object
	.size		.nv.reservedSmem.offset0,0x4
